	.target	sm_100a

	.elftype	@"ET_EXEC"


//--------------------- .note.nv.tkinfo           --------------------------
	.section	.note.nv.tkinfo,"",@"SHT_NOTE"
	.sectionflags	@"SHF_NOTE_NV_TKINFO"
	.tkinfo
        /*0018*/ 	.word	0x00000002
        /*0030*/ 	.string	""
        /*0030*/ 	.string	"ptxas"
        /*0030*/ 	.string	"Cuda compilation tools, release 13.0, V13.0.88"
        /*0030*/ 	.string	"Build cuda_13.0.r13.0/compiler.36424714_0"
        /*0030*/ 	.string	"-arch sm_100a -m 64 "



//--------------------- .note.nv.cuinfo           --------------------------
	.section	.note.nv.cuinfo,"",@"SHT_NOTE"
	.sectionflags	@"SHF_NOTE_NV_CUINFO"
        /*0018*/ 	.short	0x0002
        /*001a*/ 	.short	0x0064
        /*001c*/ 	.short	0x0082
	.zero		2


//--------------------- .nv.info                  --------------------------
	.section	.nv.info,"",@"SHT_CUDA_INFO"
	.align	4


	//----- nvinfo : EIATTR_REGCOUNT
	.align		4
        /*0000*/ 	.byte	0x04, 0x2f
        /*0002*/ 	.short	(.L_19 - .L_18)
	.align		4
.L_18:
        /*0004*/ 	.word	index@(_ZN7cutlass13device_kernelINS_4gemm6kernel13GemmUniversalIN4cute5tupleIJiiiiEEENS1_10collective13CollectiveMmaINS1_41MainloopSm100TmaUmmaWarpSpecializedSparseILi7ELi2ELi2ENS5_IJNS4_1CILi2EEENSA_ILi1EEESC_EEEEENS5_IJNSA_ILi256EEENSA_ILi64EEENSA_ILi128EEEEEENS_6half_tENS5_IJNS4_6LayoutINS5_IJiNS5_IJSB_iEEEiEEENS5_IJlNS5_IJSC_SB_EEElEEEEENSK_INS5_IJNS5_IJNS5_IJNSA_ILi8EEESB_SQ_EEEiEEENS5_IJNS5_IJNSA_ILi16EEESB_NSA_ILi4EEEEEEiEEEiEEENS5_IJNS5_IJNS5_IJSH_ST_NSA_ILi2048EEEEEENSA_ILi16384EEEEEENS5_IJNS5_IJSC_NSA_ILi1024EEENSA_ILi32EEEEEElEEElEEEEEEEESJ_NS5_IJlSC_lEEENS4_8TiledMMAINS4_8MMA_AtomIJNS4_33SM100_MMA_F16BF16_2x1SM_SS_SPARSEISJ_SJ_fLi256ELi64ELNS4_4UMMA5MajorE0ELS1E_0ELNS1D_7ScaleInE0ELS1F_0EEEEEENSK_INS5_IJSC_SC_SC_EEENS5_IJNSA_ILi0EEES1J_S1J_EEEEENS5_IJNS4_10UnderscoreES1M_S1M_EEEEENS4_18SM100_TMA_2SM_LOADENS4_14ComposedLayoutINS4_7SwizzleILi3ELi4ELi3EEENS4_25smem_sparse_ptr_flag_bitsILi2ELi16EEENSK_INS5_IJNS5_IJSC_SQ_EEENS5_IJSB_SG_EEEEEENS5_IJNS5_IJS1J_SH_EEESN_EEEEEEEvNS4_8identityES1P_NS1Q_IS1S_NS4_18smem_ptr_flag_bitsILi16EEENSK_INS5_IJSQ_SG_EEENS5_IJSG_SC_EEEEEEEvS22_EENS_8epilogue10collective18CollectiveEpilogueINS2A_23Sm100TmaWarpSpecializedILi4ELi2ELi16ELb1ELb0EEEJNS5_IJSH_SG_SH_EEENS5_IJNSK_ISH_SC_EENSK_IST_SC_EEEEEfNS5_IJSC_llEEEfS2J_NS2A_6fusion15FusionCallbacksIS2E_NS2K_17LinearCombinationIffffLNS_15FloatRoundStyleE2EEES2F_S2I_JEEENS4_5SM1004TMEM4LOAD26SM100_TMEM_LOAD_32dp32b16xENS4_13SM90_TMA_LOADENS1Q_INS1R_ILi2ELi5ELi2EEENS23_ILi32EEENSK_INS5_IJS13_SU_EEENS5_IJSC_S13_EEEEEEENS4_39AutoVectorizingCopyWithAssumedAlignmentILi128EEENS4_14SM90_TMA_STOREES30_S32_S32_EEEvvEEEEvNT_6ParamsE)
        /*0008*/ 	.word	0x00000055


	//----- nvinfo : EIATTR_FRAME_SIZE
	.align		4
.L_19:
        /*000c*/ 	.byte	0x04, 0x11
        /*000e*/ 	.short	(.L_21 - .L_20)
	.align		4
.L_20:
        /*0010*/ 	.word	index@($__internal_2_$__cuda_sm10x_tcgen05_guardrail_trap_unallocated_columns_being_dealloced)
        /*0014*/ 	.word	0x00000000


	//----- nvinfo : EIATTR_FRAME_SIZE
	.align		4
.L_21:
        /*0018*/ 	.byte	0x04, 0x11
        /*001a*/ 	.short	(.L_23 - .L_22)
	.align		4
.L_22:
        /*001c*/ 	.word	index@($__internal_1_$__cuda_sm10x_tcgen05_guardrail_trap_phase_invalid_during_alloc)
        /*0020*/ 	.word	0x00000000


	//----- nvinfo : EIATTR_FRAME_SIZE
	.align		4
.L_23:
        /*0024*/ 	.byte	0x04, 0x11
        /*0026*/ 	.short	(.L_25 - .L_24)
	.align		4
.L_24:
        /*0028*/ 	.word	index@($__internal_0_$__cuda_sm10x_tcgen05_guardrail_trap_col_being_dealloced_not_returned_by_alloc)
        /*002c*/ 	.word	0x00000000


	//----- nvinfo : EIATTR_FRAME_SIZE
	.align		4
.L_25:
        /*0030*/ 	.byte	0x04, 0x11
        /*0032*/ 	.short	(.L_27 - .L_26)
	.align		4
.L_26:
        /*0034*/ 	.word	index@(_ZN7cutlass13device_kernelINS_4gemm6kernel13GemmUniversalIN4cute5tupleIJiiiiEEENS1_10collective13CollectiveMmaINS1_41MainloopSm100TmaUmmaWarpSpecializedSparseILi7ELi2ELi2ENS5_IJNS4_1CILi2EEENSA_ILi1EEESC_EEEEENS5_IJNSA_ILi256EEENSA_ILi64EEENSA_ILi128EEEEEENS_6half_tENS5_IJNS4_6LayoutINS5_IJiNS5_IJSB_iEEEiEEENS5_IJlNS5_IJSC_SB_EEElEEEEENSK_INS5_IJNS5_IJNS5_IJNSA_ILi8EEESB_SQ_EEEiEEENS5_IJNS5_IJNSA_ILi16EEESB_NSA_ILi4EEEEEEiEEEiEEENS5_IJNS5_IJNS5_IJSH_ST_NSA_ILi2048EEEEEENSA_ILi16384EEEEEENS5_IJNS5_IJSC_NSA_ILi1024EEENSA_ILi32EEEEEElEEElEEEEEEEESJ_NS5_IJlSC_lEEENS4_8TiledMMAINS4_8MMA_AtomIJNS4_33SM100_MMA_F16BF16_2x1SM_SS_SPARSEISJ_SJ_fLi256ELi64ELNS4_4UMMA5MajorE0ELS1E_0ELNS1D_7ScaleInE0ELS1F_0EEEEEENSK_INS5_IJSC_SC_SC_EEENS5_IJNSA_ILi0EEES1J_S1J_EEEEENS5_IJNS4_10UnderscoreES1M_S1M_EEEEENS4_18SM100_TMA_2SM_LOADENS4_14ComposedLayoutINS4_7SwizzleILi3ELi4ELi3EEENS4_25smem_sparse_ptr_flag_bitsILi2ELi16EEENSK_INS5_IJNS5_IJSC_SQ_EEENS5_IJSB_SG_EEEEEENS5_IJNS5_IJS1J_SH_EEESN_EEEEEEEvNS4_8identityES1P_NS1Q_IS1S_NS4_18smem_ptr_flag_bitsILi16EEENSK_INS5_IJSQ_SG_EEENS5_IJSG_SC_EEEEEEEvS22_EENS_8epilogue10collective18CollectiveEpilogueINS2A_23Sm100TmaWarpSpecializedILi4ELi2ELi16ELb1ELb0EEEJNS5_IJSH_SG_SH_EEENS5_IJNSK_ISH_SC_EENSK_IST_SC_EEEEEfNS5_IJSC_llEEEfS2J_NS2A_6fusion15FusionCallbacksIS2E_NS2K_17LinearCombinationIffffLNS_15FloatRoundStyleE2EEES2F_S2I_JEEENS4_5SM1004TMEM4LOAD26SM100_TMEM_LOAD_32dp32b16xENS4_13SM90_TMA_LOADENS1Q_INS1R_ILi2ELi5ELi2EEENS23_ILi32EEENSK_INS5_IJS13_SU_EEENS5_IJSC_S13_EEEEEEENS4_39AutoVectorizingCopyWithAssumedAlignmentILi128EEENS4_14SM90_TMA_STOREES30_S32_S32_EEEvvEEEEvNT_6ParamsE)
        /*0038*/ 	.word	0x00000000


	//----- nvinfo : EIATTR_MIN_STACK_SIZE
	.align		4
.L_27:
        /*003c*/ 	.byte	0x04, 0x12
        /*003e*/ 	.short	(.L_29 - .L_28)
	.align		4
.L_28:
        /*0040*/ 	.word	index@(_ZN7cutlass13device_kernelINS_4gemm6kernel13GemmUniversalIN4cute5tupleIJiiiiEEENS1_10collective13CollectiveMmaINS1_41MainloopSm100TmaUmmaWarpSpecializedSparseILi7ELi2ELi2ENS5_IJNS4_1CILi2EEENSA_ILi1EEESC_EEEEENS5_IJNSA_ILi256EEENSA_ILi64EEENSA_ILi128EEEEEENS_6half_tENS5_IJNS4_6LayoutINS5_IJiNS5_IJSB_iEEEiEEENS5_IJlNS5_IJSC_SB_EEElEEEEENSK_INS5_IJNS5_IJNS5_IJNSA_ILi8EEESB_SQ_EEEiEEENS5_IJNS5_IJNSA_ILi16EEESB_NSA_ILi4EEEEEEiEEEiEEENS5_IJNS5_IJNS5_IJSH_ST_NSA_ILi2048EEEEEENSA_ILi16384EEEEEENS5_IJNS5_IJSC_NSA_ILi1024EEENSA_ILi32EEEEEElEEElEEEEEEEESJ_NS5_IJlSC_lEEENS4_8TiledMMAINS4_8MMA_AtomIJNS4_33SM100_MMA_F16BF16_2x1SM_SS_SPARSEISJ_SJ_fLi256ELi64ELNS4_4UMMA5MajorE0ELS1E_0ELNS1D_7ScaleInE0ELS1F_0EEEEEENSK_INS5_IJSC_SC_SC_EEENS5_IJNSA_ILi0EEES1J_S1J_EEEEENS5_IJNS4_10UnderscoreES1M_S1M_EEEEENS4_18SM100_TMA_2SM_LOADENS4_14ComposedLayoutINS4_7SwizzleILi3ELi4ELi3EEENS4_25smem_sparse_ptr_flag_bitsILi2ELi16EEENSK_INS5_IJNS5_IJSC_SQ_EEENS5_IJSB_SG_EEEEEENS5_IJNS5_IJS1J_SH_EEESN_EEEEEEEvNS4_8identityES1P_NS1Q_IS1S_NS4_18smem_ptr_flag_bitsILi16EEENSK_INS5_IJSQ_SG_EEENS5_IJSG_SC_EEEEEEEvS22_EENS_8epilogue10collective18CollectiveEpilogueINS2A_23Sm100TmaWarpSpecializedILi4ELi2ELi16ELb1ELb0EEEJNS5_IJSH_SG_SH_EEENS5_IJNSK_ISH_SC_EENSK_IST_SC_EEEEEfNS5_IJSC_llEEEfS2J_NS2A_6fusion15FusionCallbacksIS2E_NS2K_17LinearCombinationIffffLNS_15FloatRoundStyleE2EEES2F_S2I_JEEENS4_5SM1004TMEM4LOAD26SM100_TMEM_LOAD_32dp32b16xENS4_13SM90_TMA_LOADENS1Q_INS1R_ILi2ELi5ELi2EEENS23_ILi32EEENSK_INS5_IJS13_SU_EEENS5_IJSC_S13_EEEEEEENS4_39AutoVectorizingCopyWithAssumedAlignmentILi128EEENS4_14SM90_TMA_STOREES30_S32_S32_EEEvvEEEEvNT_6ParamsE)
        /*0044*/ 	.word	0x00000000
.L_29:


//--------------------- .nv.compat                --------------------------
	.section	.nv.compat,"",@"SHT_CUDA_COMPAT_INFO"
	.align	4
        /*0000*/ 	.byte	0x02, 0x09, 0x01, 0x00, 0x02, 0x02, 0x02, 0x00, 0x02, 0x05, 0x05, 0x00, 0x03, 0x07, 0x01, 0x01
        /*0010*/ 	.byte	0x02, 0x03, 0x01, 0x00, 0x02, 0x06, 0x01, 0x00, 0x04, 0x0b, 0x08, 0x00, 0x09, 0x00, 0x00, 0x00
        /*0020*/ 	.byte	0x00, 0x00, 0x00, 0x00


//--------------------- .nv.info._ZN7cutlass13device_kernelINS_4gemm6kernel13GemmUniversalIN4cute5tupleIJiiiiEEENS1_10collective13CollectiveMmaINS1_41MainloopSm100TmaUmmaWarpSpecializedSparseILi7ELi2ELi2ENS5_IJNS4_1CILi2EEENSA_ILi1EEESC_EEEEENS5_IJNSA_ILi256EEENSA_ILi64EEENSA_ILi128EEEEEENS_6half_tENS5_IJNS4_6LayoutINS5_IJiNS5_IJSB_iEEEiEEENS5_IJlNS5_IJSC_SB_EEElEEEEENSK_INS5_IJNS5_IJNS5_IJNSA_ILi8EEESB_SQ_EEEiEEENS5_IJNS5_IJNSA_ILi16EEESB_NSA_ILi4EEEEEEiEEEiEEENS5_IJNS5_IJNS5_IJSH_ST_NSA_ILi2048EEEEEENSA_ILi16384EEEEEENS5_IJNS5_IJSC_NSA_ILi1024EEENSA_ILi32EEEEEElEEElEEEEEEEESJ_NS5_IJlSC_lEEENS4_8TiledMMAINS4_8MMA_AtomIJNS4_33SM100_MMA_F16BF16_2x1SM_SS_SPARSEISJ_SJ_fLi256ELi64ELNS4_4UMMA5MajorE0ELS1E_0ELNS1D_7ScaleInE0ELS1F_0EEEEEENSK_INS5_IJSC_SC_SC_EEENS5_IJNSA_ILi0EEES1J_S1J_EEEEENS5_IJNS4_10UnderscoreES1M_S1M_EEEEENS4_18SM100_TMA_2SM_LOADENS4_14ComposedLayoutINS4_7SwizzleILi3ELi4ELi3EEENS4_25smem_sparse_ptr_flag_bitsILi2ELi16EEENSK_INS5_IJNS5_IJSC_SQ_EEENS5_IJSB_SG_EEEEEENS5_IJNS5_IJS1J_SH_EEESN_EEEEEEEvNS4_8identityES1P_NS1Q_IS1S_NS4_18smem_ptr_flag_bitsILi16EEENSK_INS5_IJSQ_SG_EEENS5_IJSG_SC_EEEEEEEvS22_EENS_8epilogue10collective18CollectiveEpilogueINS2A_23Sm100TmaWarpSpecializedILi4ELi2ELi16ELb1ELb0EEEJNS5_IJSH_SG_SH_EEENS5_IJNSK_ISH_SC_EENSK_IST_SC_EEEEEfNS5_IJSC_llEEEfS2J_NS2A_6fusion15FusionCallbacksIS2E_NS2K_17LinearCombinationIffffLNS_15FloatRoundStyleE2EEES2F_S2I_JEEENS4_5SM1004TMEM4LOAD26SM100_TMEM_LOAD_32dp32b16xENS4_13SM90_TMA_LOADENS1Q_INS1R_ILi2ELi5ELi2EEENS23_ILi32EEENSK_INS5_IJS13_SU_EEENS5_IJSC_S13_EEEEEEENS4_39AutoVectorizingCopyWithAssumedAlignmentILi128EEENS4_14SM90_TMA_STOREES30_S32_S32_EEEvvEEEEvNT_6ParamsE --------------------------
	.section	.nv.info._ZN7cutlass13device_kernelINS_4gemm6kernel13GemmUniversalIN4cute5tupleIJiiiiEEENS1_10collective13CollectiveMmaINS1_41MainloopSm100TmaUmmaWarpSpecializedSparseILi7ELi2ELi2ENS5_IJNS4_1CILi2EEENSA_ILi1EEESC_EEEEENS5_IJNSA_ILi256EEENSA_ILi64EEENSA_ILi128EEEEEENS_6half_tENS5_IJNS4_6LayoutINS5_IJiNS5_IJSB_iEEEiEEENS5_IJlNS5_IJSC_SB_EEElEEEEENSK_INS5_IJNS5_IJNS5_IJNSA_ILi8EEESB_SQ_EEEiEEENS5_IJNS5_IJNSA_ILi16EEESB_NSA_ILi4EEEEEEiEEEiEEENS5_IJNS5_IJNS5_IJSH_ST_NSA_ILi2048EEEEEENSA_ILi16384EEEEEENS5_IJNS5_IJSC_NSA_ILi1024EEENSA_ILi32EEEEEElEEElEEEEEEEESJ_NS5_IJlSC_lEEENS4_8TiledMMAINS4_8MMA_AtomIJNS4_33SM100_MMA_F16BF16_2x1SM_SS_SPARSEISJ_SJ_fLi256ELi64ELNS4_4UMMA5MajorE0ELS1E_0ELNS1D_7ScaleInE0ELS1F_0EEEEEENSK_INS5_IJSC_SC_SC_EEENS5_IJNSA_ILi0EEES1J_S1J_EEEEENS5_IJNS4_10UnderscoreES1M_S1M_EEEEENS4_18SM100_TMA_2SM_LOADENS4_14ComposedLayoutINS4_7SwizzleILi3ELi4ELi3EEENS4_25smem_sparse_ptr_flag_bitsILi2ELi16EEENSK_INS5_IJNS5_IJSC_SQ_EEENS5_IJSB_SG_EEEEEENS5_IJNS5_IJS1J_SH_EEESN_EEEEEEEvNS4_8identityES1P_NS1Q_IS1S_NS4_18smem_ptr_flag_bitsILi16EEENSK_INS5_IJSQ_SG_EEENS5_IJSG_SC_EEEEEEEvS22_EENS_8epilogue10collective18CollectiveEpilogueINS2A_23Sm100TmaWarpSpecializedILi4ELi2ELi16ELb1ELb0EEEJNS5_IJSH_SG_SH_EEENS5_IJNSK_ISH_SC_EENSK_IST_SC_EEEEEfNS5_IJSC_llEEEfS2J_NS2A_6fusion15FusionCallbacksIS2E_NS2K_17LinearCombinationIffffLNS_15FloatRoundStyleE2EEES2F_S2I_JEEENS4_5SM1004TMEM4LOAD26SM100_TMEM_LOAD_32dp32b16xENS4_13SM90_TMA_LOADENS1Q_INS1R_ILi2ELi5ELi2EEENS23_ILi32EEENSK_INS5_IJS13_SU_EEENS5_IJSC_S13_EEEEEEENS4_39AutoVectorizingCopyWithAssumedAlignmentILi128EEENS4_14SM90_TMA_STOREES30_S32_S32_EEEvvEEEEvNT_6ParamsE,"",@"SHT_CUDA_INFO"
	.sectionflags	@""
	.align	4


	//----- nvinfo : EIATTR_CUDA_API_VERSION
	.align		4
        /*0000*/ 	.byte	0x04, 0x37
        /*0002*/ 	.short	(.L_31 - .L_30)
.L_30:
        /*0004*/ 	.word	0x00000082


	//----- nvinfo : EIATTR_KPARAM_INFO
	.align		4
.L_31:
        /*0008*/ 	.byte	0x04, 0x17
        /*000a*/ 	.short	(.L_33 - .L_32)
.L_32:
        /*000c*/ 	.word	0x00000000
        /*0010*/ 	.short	0x0000
        /*0012*/ 	.short	0x0000
        /*0014*/ 	.byte	0x00, 0xf0, 0x01, 0x28


	//----- nvinfo : EIATTR_AT_ENTRY_FRAGMENTS
	.align		4
.L_33:
        /*0018*/ 	.byte	0x04, 0x4f
        /*001a*/ 	.short	(.L_35 - .L_34)


	//   ....[0]....
.L_34:
        /*001c*/ 	.word	0x00000007


	//----- nvinfo : EIATTR_RESERVED_SMEM_USED
	.align		4
.L_35:
        /*0020*/ 	.byte	0x01, 0x41
	.zero		2


	//----- nvinfo : EIATTR_SPARSE_MMA_MASK
	.align		4
        /*0024*/ 	.byte	0x03, 0x50
        /*0026*/ 	.short	0x0040


	//----- nvinfo : EIATTR_TCGEN05_2CTA_USED
	.align		4
        /*0028*/ 	.byte	0x01, 0x52
	.zero		2


	//----- nvinfo : EIATTR_MAXREG_COUNT
	.align		4
        /*002c*/ 	.byte	0x03, 0x1b
        /*002e*/ 	.short	0x00ff


	//----- nvinfo : EIATTR_NUM_BARRIERS
	.align		4
        /*0030*/ 	.byte	0x02, 0x4c
        /*0032*/ 	.byte	0x07
	.zero		1


	//----- nvinfo : EIATTR_EXTERNS
	.align		4
        /*0034*/ 	.byte	0x04, 0x0f
        /*0036*/ 	.short	(.L_37 - .L_36)


	//   ....[0]....
	.align		4
.L_36:
        /*0038*/ 	.word	index@(__assertfail)


	//----- nvinfo : EIATTR_MERCURY_ISA_VERSION
	.align		4
.L_37:
        /*003c*/ 	.byte	0x03, 0x5f
        /*003e*/ 	.short	0x0101


	//----- nvinfo : EIATTR_INT_WARP_WIDE_INSTR_OFFSETS
	.align		4
        /*0040*/ 	.byte	0x04, 0x31
        /*0042*/ 	.short	(.L_39 - .L_38)


	//   ....[0]....
.L_38:
        /*0044*/ 	.word	0x00000d20


	//   ....[1]....
        /*0048*/ 	.word	0x00000dc0


	//   ....[2]....
        /*004c*/ 	.word	0x00001d60


	//   ....[3]....
        /*0050*/ 	.word	0x00003db0


	//   ....[4]....
        /*0054*/ 	.word	0x00003dd0


	//   ....[5]....
        /*0058*/ 	.word	0x00003e00


	//   ....[6]....
        /*005c*/ 	.word	0x00004760


	//   ....[7]....
        /*0060*/ 	.word	0x00004780


	//   ....[8]....
        /*0064*/ 	.word	0x00004820


	//   ....[9]....
        /*0068*/ 	.word	0x000048c0


	//   ....[10]....
        /*006c*/ 	.word	0x00004980


	//   ....[11]....
        /*0070*/ 	.word	0x00004a00


	//   ....[12]....
        /*0074*/ 	.word	0x00004a20


	//   ....[13]....
        /*0078*/ 	.word	0x00004af0


	//   ....[14]....
        /*007c*/ 	.word	0x00004b80


	//   ....[15]....
        /*0080*/ 	.word	0x00004c40


	//   ....[16]....
        /*0084*/ 	.word	0x00004cd0


	//   ....[17]....
        /*0088*/ 	.word	0x00004cf0


	//   ....[18]....
        /*008c*/ 	.word	0x00004e20


	//   ....[19]....
        /*0090*/ 	.word	0x00004e80


	//   ....[20]....
        /*0094*/ 	.word	0x00004f30


	//   ....[21]....
        /*0098*/ 	.word	0x00005080


	//   ....[22]....
        /*009c*/ 	.word	0x000050e0


	//   ....[23]....
        /*00a0*/ 	.word	0x00005100


	//   ....[24]....
        /*00a4*/ 	.word	0x00005120


	//   ....[25]....
        /*00a8*/ 	.word	0x00005310


	//----- nvinfo : EIATTR_COOP_GROUP_MASK_REGIDS
	.align		4
.L_39:
        /*00ac*/ 	.byte	0x04, 0x29
        /*00ae*/ 	.short	(.L_41 - .L_40)


	//   ....[0]....
.L_40:
        /*00b0*/ 	.word	0xffffffff


	//   ....[1]....
        /*00b4*/ 	.word	0xffffffff


	//   ....[2]....
        /*00b8*/ 	.word	0xffffffff


	//   ....[3]....
        /*00bc*/ 	.word	0xffffffff


	//   ....[4]....
        /*00c0*/ 	.word	0xffffffff


	//   ....[5]....
        /*00c4*/ 	.word	0xffffffff


	//   ....[6]....
        /*00c8*/ 	.word	0xffffffff


	//   ....[7]....
        /*00cc*/ 	.word	0xffffffff


	//   ....[8]....
        /*00d0*/ 	.word	0xffffffff


	//   ....[9]....
        /*00d4*/ 	.word	0xffffffff


	//   ....[10]....
        /*00d8*/ 	.word	0xffffffff


	//   ....[11]....
        /*00dc*/ 	.word	0xffffffff


	//   ....[12]....
        /*00e0*/ 	.word	0xffffffff


	//   ....[13]....
        /*00e4*/ 	.word	0xffffffff


	//----- nvinfo : EIATTR_COOP_GROUP_INSTR_OFFSETS
	.align		4
.L_41:
        /*00e8*/ 	.byte	0x04, 0x28
        /*00ea*/ 	.short	(.L_43 - .L_42)


	//   ....[0]....
.L_42:
        /*00ec*/ 	.word	0x000000c0


	//   ....[1]....
        /*00f0*/ 	.word	0x00000530


	//   ....[2]....
        /*00f4*/ 	.word	0x000006d0


	//   ....[3]....
        /*00f8*/ 	.word	0x00000860


	//   ....[4]....
        /*00fc*/ 	.word	0x00000950


	//   ....[5]....
        /*0100*/ 	.word	0x00000ab0


	//   ....[6]....
        /*0104*/ 	.word	0x00000c00


	//   ....[7]....
        /*0108*/ 	.word	0x00000e40


	//   ....[8]....
        /*010c*/ 	.word	0x00001c50


	//   ....[9]....
        /*0110*/ 	.word	0x00002bc0


	//   ....[10]....
        /*0114*/ 	.word	0x00003090


	//   ....[11]....
        /*0118*/ 	.word	0x000030c0


	//   ....[12]....
        /*011c*/ 	.word	0x00003cc0


	//   ....[13]....
        /*0120*/ 	.word	0x00003ec0


	//----- nvinfo : EIATTR_VRC_CTA_INIT_COUNT
	.align		4
.L_43:
        /*0124*/ 	.byte	0x02, 0x4a
        /*0126*/ 	.byte	0x80
	.zero		1


	//----- nvinfo : EIATTR_SYSCALL_OFFSETS
	.align		4
        /*0128*/ 	.byte	0x04, 0x46
        /*012a*/ 	.short	(.L_45 - .L_44)


	//   ....[0]....
.L_44:
        /*012c*/ 	.word	0x00005d70


	//   ....[1]....
        /*0130*/ 	.word	0x00005e60


	//   ....[2]....
        /*0134*/ 	.word	0x000066b0


	//   ....[3]....
        /*0138*/ 	.word	0x000070a0


	//   ....[4]....
        /*013c*/ 	.word	0x00007a70


	//   ....[5]....
        /*0140*/ 	.word	0x00008430


	//----- nvinfo : EIATTR_MBARRIER_INSTR_OFFSETS
	.align		4
.L_45:
        /*0144*/ 	.byte	0x04, 0x39
        /*0146*/ 	.short	(.L_47 - .L_46)


	//   ....[0]....
.L_46:
        /*0148*/ 	.word	0x000005e0
        /*014c*/ 	.word	0x000000ff
        /*0150*/ 	.word	0x00000000
        /*0154*/ 	.short	0x0100
        /*0156*/ 	.byte	0x07
	.zero		1


	//   ....[1]....
        /*0158*/ 	.word	0x000005f0
        /*015c*/ 	.word	0x000000ff
        /*0160*/ 	.word	0x00000038
        /*0164*/ 	.short	0x0100
        /*0166*/ 	.byte	0x07
	.zero		1


	//   ....[2]....
        /*0168*/ 	.word	0x00000600
        /*016c*/ 	.word	0x000000ff
        /*0170*/ 	.word	0x00000008
        /*0174*/ 	.short	0x0100
        /*0176*/ 	.byte	0x07
	.zero		1


	//   ....[3]....
        /*0178*/ 	.word	0x00000610
        /*017c*/ 	.word	0x000000ff
        /*0180*/ 	.word	0x00000040
        /*0184*/ 	.short	0x0100
        /*0186*/ 	.byte	0x07
	.zero		1


	//   ....[4]....
        /*0188*/ 	.word	0x00000620
        /*018c*/ 	.word	0x000000ff
        /*0190*/ 	.word	0x00000010
        /*0194*/ 	.short	0x0100
        /*0196*/ 	.byte	0x07
	.zero		1


	//   ....[5]....
        /*0198*/ 	.word	0x00000630
        /*019c*/ 	.word	0x000000ff
        /*01a0*/ 	.word	0x00000048
        /*01a4*/ 	.short	0x0100
        /*01a6*/ 	.byte	0x07
	.zero		1


	//   ....[6]....
        /*01a8*/ 	.word	0x00000640
        /*01ac*/ 	.word	0x000000ff
        /*01b0*/ 	.word	0x00000018
        /*01b4*/ 	.short	0x0100
        /*01b6*/ 	.byte	0x07
	.zero		1


	//   ....[7]....
        /*01b8*/ 	.word	0x00000650
        /*01bc*/ 	.word	0x000000ff
        /*01c0*/ 	.word	0x00000050
        /*01c4*/ 	.short	0x0100
        /*01c6*/ 	.byte	0x07
	.zero		1


	//   ....[8]....
        /*01c8*/ 	.word	0x00000660
        /*01cc*/ 	.word	0x000000ff
        /*01d0*/ 	.word	0x00000020
        /*01d4*/ 	.short	0x0100
        /*01d6*/ 	.byte	0x07
	.zero		1


	//   ....[9]....
        /*01d8*/ 	.word	0x00000670
        /*01dc*/ 	.word	0x000000ff
        /*01e0*/ 	.word	0x00000058
        /*01e4*/ 	.short	0x0100
        /*01e6*/ 	.byte	0x07
	.zero		1


	//   ....[10]....
        /*01e8*/ 	.word	0x00000680
        /*01ec*/ 	.word	0x000000ff
        /*01f0*/ 	.word	0x00000028
        /*01f4*/ 	.short	0x0100
        /*01f6*/ 	.byte	0x07
	.zero		1


	//   ....[11]....
        /*01f8*/ 	.word	0x00000690
        /*01fc*/ 	.word	0x000000ff
        /*0200*/ 	.word	0x00000060
        /*0204*/ 	.short	0x0100
        /*0206*/ 	.byte	0x07
	.zero		1


	//   ....[12]....
        /*0208*/ 	.word	0x000006a0
        /*020c*/ 	.word	0x000000ff
        /*0210*/ 	.word	0x00000030
        /*0214*/ 	.short	0x0100
        /*0216*/ 	.byte	0x07
	.zero		1


	//   ....[13]....
        /*0218*/ 	.word	0x000006b0
        /*021c*/ 	.word	0x000000ff
        /*0220*/ 	.word	0x00000068
        /*0224*/ 	.short	0x0100
        /*0226*/ 	.byte	0x07
	.zero		1


	//   ....[14]....
        /*0228*/ 	.word	0x000007d0
        /*022c*/ 	.word	0x000000ff
        /*0230*/ 	.word	0x00000070
        /*0234*/ 	.short	0x0100
        /*0236*/ 	.byte	0x08
	.zero		1


	//   ....[15]....
        /*0238*/ 	.word	0x000007e0
        /*023c*/ 	.word	0x000000ff
        /*0240*/ 	.word	0x00000090
        /*0244*/ 	.short	0x0100
        /*0246*/ 	.byte	0x08
	.zero		1


	//   ....[16]....
        /*0248*/ 	.word	0x000007f0
        /*024c*/ 	.word	0x000000ff
        /*0250*/ 	.word	0x00000078
        /*0254*/ 	.short	0x0100
        /*0256*/ 	.byte	0x08
	.zero		1


	//   ....[17]....
        /*0258*/ 	.word	0x00000800
        /*025c*/ 	.word	0x000000ff
        /*0260*/ 	.word	0x00000098
        /*0264*/ 	.short	0x0100
        /*0266*/ 	.byte	0x08
	.zero		1


	//   ....[18]....
        /*0268*/ 	.word	0x00000810
        /*026c*/ 	.word	0x000000ff
        /*0270*/ 	.word	0x00000080
        /*0274*/ 	.short	0x0100
        /*0276*/ 	.byte	0x08
	.zero		1


	//   ....[19]....
        /*0278*/ 	.word	0x00000820
        /*027c*/ 	.word	0x000000ff
        /*0280*/ 	.word	0x000000a0
        /*0284*/ 	.short	0x0100
        /*0286*/ 	.byte	0x08
	.zero		1


	//   ....[20]....
        /*0288*/ 	.word	0x00000830
        /*028c*/ 	.word	0x000000ff
        /*0290*/ 	.word	0x00000088
        /*0294*/ 	.short	0x0100
        /*0296*/ 	.byte	0x08
	.zero		1


	//   ....[21]....
        /*0298*/ 	.word	0x00000840
        /*029c*/ 	.word	0x000000ff
        /*02a0*/ 	.word	0x000000a8
        /*02a4*/ 	.short	0x0100
        /*02a6*/ 	.byte	0x08
	.zero		1


	//   ....[22]....
        /*02a8*/ 	.word	0x00000920
        /*02ac*/ 	.word	0x000000ff
        /*02b0*/ 	.word	0x000000b0
        /*02b4*/ 	.short	0x0100
        /*02b6*/ 	.byte	0x07
	.zero		1


	//   ....[23]....
        /*02b8*/ 	.word	0x00000930
        /*02bc*/ 	.word	0x000000ff
        /*02c0*/ 	.word	0x000000b8
        /*02c4*/ 	.short	0x0100
        /*02c6*/ 	.byte	0x07
	.zero		1


	//   ....[24]....
        /*02c8*/ 	.word	0x00000a60
        /*02cc*/ 	.word	0x000000ff
        /*02d0*/ 	.word	0x000000c0
        /*02d4*/ 	.short	0x0100
        /*02d6*/ 	.byte	0x07
	.zero		1


	//   ....[25]....
        /*02d8*/ 	.word	0x00000a70
        /*02dc*/ 	.word	0x000000ff
        /*02e0*/ 	.word	0x000000d0
        /*02e4*/ 	.short	0x0100
        /*02e6*/ 	.byte	0x07
	.zero		1


	//   ....[26]....
        /*02e8*/ 	.word	0x00000a80
        /*02ec*/ 	.word	0x000000ff
        /*02f0*/ 	.word	0x000000c8
        /*02f4*/ 	.short	0x0100
        /*02f6*/ 	.byte	0x07
	.zero		1


	//   ....[27]....
        /*02f8*/ 	.word	0x00000a90
        /*02fc*/ 	.word	0x000000ff
        /*0300*/ 	.word	0x000000d8
        /*0304*/ 	.short	0x0100
        /*0306*/ 	.byte	0x07
	.zero		1


	//   ....[28]....
        /*0308*/ 	.word	0x00000bb0
        /*030c*/ 	.word	0x000000ff
        /*0310*/ 	.word	0x000000e0
        /*0314*/ 	.short	0x0100
        /*0316*/ 	.byte	0x08
	.zero		1


	//   ....[29]....
        /*0318*/ 	.word	0x00000bc0
        /*031c*/ 	.word	0x000000ff
        /*0320*/ 	.word	0x000000f0
        /*0324*/ 	.short	0x0100
        /*0326*/ 	.byte	0x08
	.zero		1


	//   ....[30]....
        /*0328*/ 	.word	0x00000bd0
        /*032c*/ 	.word	0x000000ff
        /*0330*/ 	.word	0x000000e8
        /*0334*/ 	.short	0x0100
        /*0336*/ 	.byte	0x08
	.zero		1


	//   ....[31]....
        /*0338*/ 	.word	0x00000be0
        /*033c*/ 	.word	0x000000ff
        /*0340*/ 	.word	0x000000f8
        /*0344*/ 	.short	0x0100
        /*0346*/ 	.byte	0x08
	.zero		1


	//   ....[32]....
        /*0348*/ 	.word	0x00000cd0
        /*034c*/ 	.word	0x000000ff
        /*0350*/ 	.word	0x00000100
        /*0354*/ 	.short	0x0100
        /*0356*/ 	.byte	0x07
	.zero		1


	//   ....[33]....
        /*0358*/ 	.word	0x00000ce0
        /*035c*/ 	.word	0x000000ff
        /*0360*/ 	.word	0x00000110
        /*0364*/ 	.short	0x0100
        /*0366*/ 	.byte	0x07
	.zero		1


	//   ....[34]....
        /*0368*/ 	.word	0x00000cf0
        /*036c*/ 	.word	0x000000ff
        /*0370*/ 	.word	0x00000108
        /*0374*/ 	.short	0x0100
        /*0376*/ 	.byte	0x07
	.zero		1


	//   ....[35]....
        /*0378*/ 	.word	0x00000d00
        /*037c*/ 	.word	0x000000ff
        /*0380*/ 	.word	0x00000118
        /*0384*/ 	.short	0x0100
        /*0386*/ 	.byte	0x07
	.zero		1


	//   ....[36]....
        /*0388*/ 	.word	0x00000df0
        /*038c*/ 	.word	0x000000ff
        /*0390*/ 	.word	0x00000120
        /*0394*/ 	.short	0x0100
        /*0396*/ 	.byte	0x06
	.zero		1


	//   ....[37]....
        /*0398*/ 	.word	0x00001780
        /*039c*/ 	.word	0x00000005
        /*03a0*/ 	.word	0x00000110
        /*03a4*/ 	.short	0x010a
        /*03a6*/ 	.byte	0xff
	.zero		1


	//   ....[38]....
        /*03a8*/ 	.word	0x000017b0
        /*03ac*/ 	.word	0x00000005
        /*03b0*/ 	.word	0x00000100
        /*03b4*/ 	.short	0x0101
        /*03b6*/ 	.byte	0xff
	.zero		1


	//   ....[39]....
        /*03b8*/ 	.word	0x00001830
        /*03bc*/ 	.word	0x000000ff
        /*03c0*/ 	.word	0x00000038
        /*03c4*/ 	.short	0x010a
        /*03c6*/ 	.byte	0x08
	.zero		1


	//   ....[40]....
        /*03c8*/ 	.word	0x000019b0
        /*03cc*/ 	.word	0x000000ff
        /*03d0*/ 	.word	0x00000038
        /*03d4*/ 	.short	0x010a
        /*03d6*/ 	.byte	0x09
	.zero		1


	//   ....[41]....
        /*03d8*/ 	.word	0x00001ac0
        /*03dc*/ 	.word	0x000000ff
        /*03e0*/ 	.word	0x00000038
        /*03e4*/ 	.short	0x010a
        /*03e6*/ 	.byte	0x08
	.zero		1


	//   ....[42]....
        /*03e8*/ 	.word	0x00001c30
        /*03ec*/ 	.word	0x000000ff
        /*03f0*/ 	.word	0x000000b8
        /*03f4*/ 	.short	0x0101
        /*03f6*/ 	.byte	0x06
	.zero		1


	//   ....[43]....
        /*03f8*/ 	.word	0x00001c60
        /*03fc*/ 	.word	0x00000008
        /*0400*/ 	.word	0x000000c0
        /*0404*/ 	.short	0x010a
        /*0406*/ 	.byte	0xff
	.zero		1


	//   ....[44]....
        /*0408*/ 	.word	0x00001d30
        /*040c*/ 	.word	0x00000008
        /*0410*/ 	.word	0x00000000
        /*0414*/ 	.short	0x0101
        /*0416*/ 	.byte	0xff
	.zero		1


	//   ....[45]....
        /*0418*/ 	.word	0x00002290
        /*041c*/ 	.word	0x000000ff
        /*0420*/ 	.word	0x00000000
        /*0424*/ 	.short	0x010a
        /*0426*/ 	.byte	0x04
	.zero		1


	//   ....[46]....
        /*0428*/ 	.word	0x00002320
        /*042c*/ 	.word	0x000000ff
        /*0430*/ 	.word	0x00000000
        /*0434*/ 	.short	0x010a
        /*0436*/ 	.byte	0x04
	.zero		1


	//   ....[47]....
        /*0438*/ 	.word	0x000023b0
        /*043c*/ 	.word	0x000000ff
        /*0440*/ 	.word	0x00000000
        /*0444*/ 	.short	0x010a
        /*0446*/ 	.byte	0x04
	.zero		1


	//   ....[48]....
        /*0448*/ 	.word	0x00002440
        /*044c*/ 	.word	0x000000ff
        /*0450*/ 	.word	0x00000000
        /*0454*/ 	.short	0x010a
        /*0456*/ 	.byte	0x04
	.zero		1


	//   ....[49]....
        /*0458*/ 	.word	0x000024d0
        /*045c*/ 	.word	0x000000ff
        /*0460*/ 	.word	0x00000000
        /*0464*/ 	.short	0x010a
        /*0466*/ 	.byte	0x04
	.zero		1


	//   ....[50]....
        /*0468*/ 	.word	0x00002560
        /*046c*/ 	.word	0x000000ff
        /*0470*/ 	.word	0x00000000
        /*0474*/ 	.short	0x010a
        /*0476*/ 	.byte	0x04
	.zero		1


	//   ....[51]....
        /*0478*/ 	.word	0x00002600
        /*047c*/ 	.word	0x00000000
        /*0480*/ 	.word	0x00000000
        /*0484*/ 	.short	0x010a
        /*0486*/ 	.byte	0xff
	.zero		1


	//   ....[52]....
        /*0488*/ 	.word	0x00002720
        /*048c*/ 	.word	0x00000000
        /*0490*/ 	.word	0x00000100
        /*0494*/ 	.short	0x010a
        /*0496*/ 	.byte	0xff
	.zero		1


	//   ....[53]....
        /*0498*/ 	.word	0x00002790
        /*049c*/ 	.word	0x00000004
        /*04a0*/ 	.word	0x00000000
        /*04a4*/ 	.short	0x0101
        /*04a6*/ 	.byte	0xff
	.zero		1


	//   ....[54]....
        /*04a8*/ 	.word	0x000027b0
        /*04ac*/ 	.word	0x000000ff
        /*04b0*/ 	.word	0x000000d0
        /*04b4*/ 	.short	0x010a
        /*04b6*/ 	.byte	0x05
	.zero		1


	//   ....[55]....
        /*04b8*/ 	.word	0x000028d0
        /*04bc*/ 	.word	0x00000000
        /*04c0*/ 	.word	0x000000c0
        /*04c4*/ 	.short	0x010a
        /*04c6*/ 	.byte	0xff
	.zero		1


	//   ....[56]....
        /*04c8*/ 	.word	0x000029d0
        /*04cc*/ 	.word	0x00000000
        /*04d0*/ 	.word	0x00000000
        /*04d4*/ 	.short	0x0101
        /*04d6*/ 	.byte	0xff
	.zero		1


	//   ....[57]....
        /*04d8*/ 	.word	0x00002a60
        /*04dc*/ 	.word	0x000000ff
        /*04e0*/ 	.word	0x000000d0
        /*04e4*/ 	.short	0x0106
        /*04e6*/ 	.byte	0x05
	.zero		1


	//   ....[58]....
        /*04e8*/ 	.word	0x00002a80
        /*04ec*/ 	.word	0x000000ff
        /*04f0*/ 	.word	0x000000d0
        /*04f4*/ 	.short	0x010a
        /*04f6*/ 	.byte	0x05
	.zero		1


	//   ....[59]....
        /*04f8*/ 	.word	0x00002b10
        /*04fc*/ 	.word	0x000000ff
        /*0500*/ 	.word	0x000000d0
        /*0504*/ 	.short	0x0106
        /*0506*/ 	.byte	0x04
	.zero		1


	//   ....[60]....
        /*0508*/ 	.word	0x00002b50
        /*050c*/ 	.word	0x00000000
        /*0510*/ 	.word	0x000000d0
        /*0514*/ 	.short	0x010a
        /*0516*/ 	.byte	0xff
	.zero		1


	//   ....[61]....
        /*0518*/ 	.word	0x00002d90
        /*051c*/ 	.word	0x000000ff
        /*0520*/ 	.word	0x00000008
        /*0524*/ 	.short	0x010a
        /*0526*/ 	.byte	0x06
	.zero		1


	//   ....[62]....
        /*0528*/ 	.word	0x00002db0
        /*052c*/ 	.word	0x000000ff
        /*0530*/ 	.word	0x00000008
        /*0534*/ 	.short	0x010a
        /*0536*/ 	.byte	0x06
	.zero		1


	//   ....[63]....
        /*0538*/ 	.word	0x00002f40
        /*053c*/ 	.word	0x000000ff
        /*0540*/ 	.word	0x00000008
        /*0544*/ 	.short	0x010a
        /*0546*/ 	.byte	0x06
	.zero		1


	//   ....[64]....
        /*0548*/ 	.word	0x00002f60
        /*054c*/ 	.word	0x000000ff
        /*0550*/ 	.word	0x00000008
        /*0554*/ 	.short	0x010a
        /*0556*/ 	.byte	0x06
	.zero		1


	//   ....[65]....
        /*0558*/ 	.word	0x00003020
        /*055c*/ 	.word	0x000000ff
        /*0560*/ 	.word	0x00000000
        /*0564*/ 	.short	0x0101
        /*0566*/ 	.byte	0x07
	.zero		1


	//   ....[66]....
        /*0568*/ 	.word	0x00003430
        /*056c*/ 	.word	0x00000000
        /*0570*/ 	.word	0x000000c0
        /*0574*/ 	.short	0x010a
        /*0576*/ 	.byte	0xff
	.zero		1


	//   ....[67]....
        /*0578*/ 	.word	0x000034f0
        /*057c*/ 	.word	0x00000000
        /*0580*/ 	.word	0x00000000
        /*0584*/ 	.short	0x0101
        /*0586*/ 	.byte	0xff
	.zero		1


	//   ....[68]....
        /*0588*/ 	.word	0x000035b0
        /*058c*/ 	.word	0x000000ff
        /*0590*/ 	.word	0x00000000
        /*0594*/ 	.short	0x010a
        /*0596*/ 	.byte	0x07
	.zero		1


	//   ....[69]....
        /*0598*/ 	.word	0x000035c0
        /*059c*/ 	.word	0x000000ff
        /*05a0*/ 	.word	0x000000f0
        /*05a4*/ 	.short	0x010a
        /*05a6*/ 	.byte	0x08
	.zero		1


	//   ....[70]....
        /*05a8*/ 	.word	0x00003680
        /*05ac*/ 	.word	0x000000ff
        /*05b0*/ 	.word	0x00000000
        /*05b4*/ 	.short	0x010a
        /*05b6*/ 	.byte	0x07
	.zero		1


	//   ....[71]....
        /*05b8*/ 	.word	0x000037b0
        /*05bc*/ 	.word	0x000000ff
        /*05c0*/ 	.word	0x00000000
        /*05c4*/ 	.short	0x010a
        /*05c6*/ 	.byte	0x20
	.zero		1


	//   ....[72]....
        /*05c8*/ 	.word	0x00003ac0
        /*05cc*/ 	.word	0x000000ff
        /*05d0*/ 	.word	0x00000000
        /*05d4*/ 	.short	0x010a
        /*05d6*/ 	.byte	0x04
	.zero		1


	//   ....[73]....
        /*05d8*/ 	.word	0x00003b60
        /*05dc*/ 	.word	0x00000000
        /*05e0*/ 	.word	0x00000000
        /*05e4*/ 	.short	0x010a
        /*05e6*/ 	.byte	0xff
	.zero		1


	//   ....[74]....
        /*05e8*/ 	.word	0x00003ba0
        /*05ec*/ 	.word	0x00000000
        /*05f0*/ 	.word	0x00000000
        /*05f4*/ 	.short	0x010a
        /*05f6*/ 	.byte	0xff
	.zero		1


	//   ....[75]....
        /*05f8*/ 	.word	0x00003c10
        /*05fc*/ 	.word	0x000000ff
        /*0600*/ 	.word	0x00000000
        /*0604*/ 	.short	0x0101
        /*0606*/ 	.byte	0x04
	.zero		1


	//   ....[76]....
        /*0608*/ 	.word	0x00003c50
        /*060c*/ 	.word	0x000000ff
        /*0610*/ 	.word	0x00000120
        /*0614*/ 	.short	0x010a
        /*0616*/ 	.byte	0x06
	.zero		1


	//   ....[77]....
        /*0618*/ 	.word	0x00003cb0
        /*061c*/ 	.word	0x000000ff
        /*0620*/ 	.word	0x00000000
        /*0624*/ 	.short	0x0101
        /*0626*/ 	.byte	0x04
	.zero		1


	//   ....[78]....
        /*0628*/ 	.word	0x00004110
        /*062c*/ 	.word	0x00000000
        /*0630*/ 	.word	0x000000c0
        /*0634*/ 	.short	0x010a
        /*0636*/ 	.byte	0xff
	.zero		1


	//   ....[79]....
        /*0638*/ 	.word	0x000041d0
        /*063c*/ 	.word	0x00000000
        /*0640*/ 	.word	0x00000000
        /*0644*/ 	.short	0x0101
        /*0646*/ 	.byte	0xff
	.zero		1


	//   ....[80]....
        /*0648*/ 	.word	0x000044f0
        /*064c*/ 	.word	0x000000ff
        /*0650*/ 	.word	0x000000b8
        /*0654*/ 	.short	0x010a
        /*0656*/ 	.byte	0x06
	.zero		1


	//   ....[81]....
        /*0658*/ 	.word	0x000046e0
        /*065c*/ 	.word	0x000000ff
        /*0660*/ 	.word	0x00000090
        /*0664*/ 	.short	0x010a
        /*0666*/ 	.byte	0x06
	.zero		1


	//   ....[82]....
        /*0668*/ 	.word	0x000049b0
        /*066c*/ 	.word	0x000000ff
        /*0670*/ 	.word	0x00000070
        /*0674*/ 	.short	0x010b
        /*0676*/ 	.byte	0x06
	.zero		1


	//   ....[83]....
        /*0678*/ 	.word	0x000049c0
        /*067c*/ 	.word	0x000000ff
        /*0680*/ 	.word	0x00000000
        /*0684*/ 	.short	0x0101
        /*0686*/ 	.byte	0x15
	.zero		1


	//   ....[84]....
        /*0688*/ 	.word	0x000049d0
        /*068c*/ 	.word	0x000000ff
        /*0690*/ 	.word	0x00000098
        /*0694*/ 	.short	0x010a
        /*0696*/ 	.byte	0x06
	.zero		1


	//   ....[85]....
        /*0698*/ 	.word	0x00004c70
        /*069c*/ 	.word	0x000000ff
        /*06a0*/ 	.word	0x00000078
        /*06a4*/ 	.short	0x010b
        /*06a6*/ 	.byte	0x06
	.zero		1


	//   ....[86]....
        /*06a8*/ 	.word	0x00004c80
        /*06ac*/ 	.word	0x000000ff
        /*06b0*/ 	.word	0x00000000
        /*06b4*/ 	.short	0x0101
        /*06b6*/ 	.byte	0x15
	.zero		1


	//   ....[87]....
        /*06b8*/ 	.word	0x00004c90
        /*06bc*/ 	.word	0x000000ff
        /*06c0*/ 	.word	0x000000a0
        /*06c4*/ 	.short	0x010a
        /*06c6*/ 	.byte	0x06
	.zero		1


	//   ....[88]....
        /*06c8*/ 	.word	0x00004fe0
        /*06cc*/ 	.word	0x000000ff
        /*06d0*/ 	.word	0x00000080
        /*06d4*/ 	.short	0x010b
        /*06d6*/ 	.byte	0x06
	.zero		1


	//   ....[89]....
        /*06d8*/ 	.word	0x00005040
        /*06dc*/ 	.word	0x000000ff
        /*06e0*/ 	.word	0x00000000
        /*06e4*/ 	.short	0x0101
        /*06e6*/ 	.byte	0x15
	.zero		1


	//   ....[90]....
        /*06e8*/ 	.word	0x00005050
        /*06ec*/ 	.word	0x000000ff
        /*06f0*/ 	.word	0x000000a8
        /*06f4*/ 	.short	0x010a
        /*06f6*/ 	.byte	0x06
	.zero		1


	//   ....[91]....
        /*06f8*/ 	.word	0x00005350
        /*06fc*/ 	.word	0x000000ff
        /*0700*/ 	.word	0x00000088
        /*0704*/ 	.short	0x010b
        /*0706*/ 	.byte	0x06
	.zero		1


	//   ....[92]....
        /*0708*/ 	.word	0x00005370
        /*070c*/ 	.word	0x000000ff
        /*0710*/ 	.word	0x00000000
        /*0714*/ 	.short	0x0101
        /*0716*/ 	.byte	0x07
	.zero		1


	//   ....[93]....
        /*0718*/ 	.word	0x000053b0
        /*071c*/ 	.word	0x000000ff
        /*0720*/ 	.word	0x00000090
        /*0724*/ 	.short	0x010a
        /*0726*/ 	.byte	0x06
	.zero		1


	//   ....[94]....
        /*0728*/ 	.word	0x000053d0
        /*072c*/ 	.word	0x000000ff
        /*0730*/ 	.word	0x00000098
        /*0734*/ 	.short	0x010a
        /*0736*/ 	.byte	0x06
	.zero		1


	//   ....[95]....
        /*0738*/ 	.word	0x000053f0
        /*073c*/ 	.word	0x000000ff
        /*0740*/ 	.word	0x000000a0
        /*0744*/ 	.short	0x010a
        /*0746*/ 	.byte	0x06
	.zero		1


	//   ....[96]....
        /*0748*/ 	.word	0x00005430
        /*074c*/ 	.word	0x00000000
        /*0750*/ 	.word	0x000000a8
        /*0754*/ 	.short	0x010a
        /*0756*/ 	.byte	0xff
	.zero		1


	//   ....[97]....
        /*0758*/ 	.word	0x00005730
        /*075c*/ 	.word	0x00000000
        /*0760*/ 	.word	0x000000c0
        /*0764*/ 	.short	0x010a
        /*0766*/ 	.byte	0xff
	.zero		1


	//   ....[98]....
        /*0768*/ 	.word	0x00005840
        /*076c*/ 	.word	0x00000000
        /*0770*/ 	.word	0x00000000
        /*0774*/ 	.short	0x0101
        /*0776*/ 	.byte	0xff
	.zero		1


	//   ....[99]....
        /*0778*/ 	.word	0x000062b0
        /*077c*/ 	.word	0x000000ff
        /*0780*/ 	.word	0x00000070
        /*0784*/ 	.short	0x010a
        /*0786*/ 	.byte	0x30
	.zero		1


	//   ....[100]....
        /*0788*/ 	.word	0x000062f0
        /*078c*/ 	.word	0x0000004f
        /*0790*/ 	.word	0x000000e0
        /*0794*/ 	.short	0x010a
        /*0796*/ 	.byte	0xff
	.zero		1


	//   ....[101]....
        /*0798*/ 	.word	0x000063e0
        /*079c*/ 	.word	0x000000ff
        /*07a0*/ 	.word	0x00000070
        /*07a4*/ 	.short	0x010a
        /*07a6*/ 	.byte	0x30
	.zero		1


	//   ....[102]....
        /*07a8*/ 	.word	0x00006590
        /*07ac*/ 	.word	0x0000004f
        /*07b0*/ 	.word	0x000000e0
        /*07b4*/ 	.short	0x010a
        /*07b6*/ 	.byte	0xff
	.zero		1


	//   ....[103]....
        /*07b8*/ 	.word	0x00006d00
        /*07bc*/ 	.word	0x00000000
        /*07c0*/ 	.word	0x00000000
        /*07c4*/ 	.short	0x0101
        /*07c6*/ 	.byte	0xff
	.zero		1


	//   ....[104]....
        /*07c8*/ 	.word	0x00006d10
        /*07cc*/ 	.word	0x00000003
        /*07d0*/ 	.word	0x00000070
        /*07d4*/ 	.short	0x010a
        /*07d6*/ 	.byte	0xff
	.zero		1


	//   ....[105]....
        /*07d8*/ 	.word	0x00006dd0
        /*07dc*/ 	.word	0x00000003
        /*07e0*/ 	.word	0x00000070
        /*07e4*/ 	.short	0x010a
        /*07e6*/ 	.byte	0xff
	.zero		1


	//   ....[106]....
        /*07e8*/ 	.word	0x000076d0
        /*07ec*/ 	.word	0x00000000
        /*07f0*/ 	.word	0x00000000
        /*07f4*/ 	.short	0x0101
        /*07f6*/ 	.byte	0xff
	.zero		1


	//   ....[107]....
        /*07f8*/ 	.word	0x000076f0
        /*07fc*/ 	.word	0x00000003
        /*0800*/ 	.word	0x00000070
        /*0804*/ 	.short	0x010a
        /*0806*/ 	.byte	0xff
	.zero		1


	//   ....[108]....
        /*0808*/ 	.word	0x000077a0
        /*080c*/ 	.word	0x00000003
        /*0810*/ 	.word	0x00000070
        /*0814*/ 	.short	0x010a
        /*0816*/ 	.byte	0xff
	.zero		1


	//   ....[109]....
        /*0818*/ 	.word	0x000080a0
        /*081c*/ 	.word	0x00000000
        /*0820*/ 	.word	0x00000000
        /*0824*/ 	.short	0x0101
        /*0826*/ 	.byte	0xff
	.zero		1


	//   ....[110]....
        /*0828*/ 	.word	0x000080c0
        /*082c*/ 	.word	0x00000014
        /*0830*/ 	.word	0x00000070
        /*0834*/ 	.short	0x010a
        /*0836*/ 	.byte	0xff
	.zero		1


	//   ....[111]....
        /*0838*/ 	.word	0x00008170
        /*083c*/ 	.word	0x00000014
        /*0840*/ 	.word	0x00000070
        /*0844*/ 	.short	0x010a
        /*0846*/ 	.byte	0xff
	.zero		1


	//   ....[112]....
        /*0848*/ 	.word	0x000084c0
        /*084c*/ 	.word	0x00000000
        /*0850*/ 	.word	0x00000000
        /*0854*/ 	.short	0x0101
        /*0856*/ 	.byte	0xff
	.zero		1


	//   ....[113]....
        /*0858*/ 	.word	0x00008ab0
        /*085c*/ 	.word	0x00000003
        /*0860*/ 	.word	0x00000000
        /*0864*/ 	.short	0x0101
        /*0866*/ 	.byte	0xff
	.zero		1


	//   ....[114]....
        /*0868*/ 	.word	0x00008d20
        /*086c*/ 	.word	0x000000ff
        /*0870*/ 	.word	0x00000000
        /*0874*/ 	.short	0x0101
        /*0876*/ 	.byte	0x04
	.zero		1


	//   ....[115]....
        /*0878*/ 	.word	0x00008d40
        /*087c*/ 	.word	0x00000005
        /*0880*/ 	.word	0x00000110
        /*0884*/ 	.short	0x010a
        /*0886*/ 	.byte	0xff
	.zero		1


	//   ....[116]....
        /*0888*/ 	.word	0x00008da0
        /*088c*/ 	.word	0x00000004
        /*0890*/ 	.word	0x00000038
        /*0894*/ 	.short	0x010a
        /*0896*/ 	.byte	0xff
	.zero		1


	//   ....[117]....
        /*0898*/ 	.word	0x00008df0
        /*089c*/ 	.word	0x00000008
        /*08a0*/ 	.word	0x000000c0
        /*08a4*/ 	.short	0x010a
        /*08a6*/ 	.byte	0xff
	.zero		1


	//   ....[118]....
        /*08a8*/ 	.word	0x00008e50
        /*08ac*/ 	.word	0x00000000
        /*08b0*/ 	.word	0x00000000
        /*08b4*/ 	.short	0x010a
        /*08b6*/ 	.byte	0xff
	.zero		1


	//   ....[119]....
        /*08b8*/ 	.word	0x00008eb0
        /*08bc*/ 	.word	0x00000000
        /*08c0*/ 	.word	0x00000000
        /*08c4*/ 	.short	0x010a
        /*08c6*/ 	.byte	0xff
	.zero		1


	//   ....[120]....
        /*08c8*/ 	.word	0x00008f10
        /*08cc*/ 	.word	0x00000000
        /*08d0*/ 	.word	0x00000000
        /*08d4*/ 	.short	0x010a
        /*08d6*/ 	.byte	0xff
	.zero		1


	//   ....[121]....
        /*08d8*/ 	.word	0x00008f70
        /*08dc*/ 	.word	0x00000000
        /*08e0*/ 	.word	0x00000000
        /*08e4*/ 	.short	0x010a
        /*08e6*/ 	.byte	0xff
	.zero		1


	//   ....[122]....
        /*08e8*/ 	.word	0x00008fd0
        /*08ec*/ 	.word	0x00000000
        /*08f0*/ 	.word	0x00000000
        /*08f4*/ 	.short	0x010a
        /*08f6*/ 	.byte	0xff
	.zero		1


	//   ....[123]....
        /*08f8*/ 	.word	0x00009030
        /*08fc*/ 	.word	0x00000000
        /*0900*/ 	.word	0x00000000
        /*0904*/ 	.short	0x010a
        /*0906*/ 	.byte	0xff
	.zero		1


	//   ....[124]....
        /*0908*/ 	.word	0x00009080
        /*090c*/ 	.word	0x00000000
        /*0910*/ 	.word	0x00000100
        /*0914*/ 	.short	0x010a
        /*0916*/ 	.byte	0xff
	.zero		1


	//   ....[125]....
        /*0918*/ 	.word	0x000090e0
        /*091c*/ 	.word	0x00000000
        /*0920*/ 	.word	0x000000d0
        /*0924*/ 	.short	0x010a
        /*0926*/ 	.byte	0xff
	.zero		1


	//   ....[126]....
        /*0928*/ 	.word	0x00009130
        /*092c*/ 	.word	0x00000000
        /*0930*/ 	.word	0x000000c0
        /*0934*/ 	.short	0x010a
        /*0936*/ 	.byte	0xff
	.zero		1


	//   ....[127]....
        /*0938*/ 	.word	0x00009190
        /*093c*/ 	.word	0x00000000
        /*0940*/ 	.word	0x000000d0
        /*0944*/ 	.short	0x010a
        /*0946*/ 	.byte	0xff
	.zero		1


	//   ....[128]....
        /*0948*/ 	.word	0x000091f0
        /*094c*/ 	.word	0x00000004
        /*0950*/ 	.word	0x00000008
        /*0954*/ 	.short	0x010a
        /*0956*/ 	.byte	0xff
	.zero		1


	//   ....[129]....
        /*0958*/ 	.word	0x000092d0
        /*095c*/ 	.word	0x00000002
        /*0960*/ 	.word	0x00000008
        /*0964*/ 	.short	0x010a
        /*0966*/ 	.byte	0xff
	.zero		1


	//   ....[130]....
        /*0968*/ 	.word	0x00009320
        /*096c*/ 	.word	0x00000000
        /*0970*/ 	.word	0x000000c0
        /*0974*/ 	.short	0x010a
        /*0976*/ 	.byte	0xff
	.zero		1


	//   ....[131]....
        /*0978*/ 	.word	0x00009380
        /*097c*/ 	.word	0x00000000
        /*0980*/ 	.word	0x000000f0
        /*0984*/ 	.short	0x010a
        /*0986*/ 	.byte	0xff
	.zero		1


	//   ....[132]....
        /*0988*/ 	.word	0x000093e0
        /*098c*/ 	.word	0x00000000
        /*0990*/ 	.word	0x00000000
        /*0994*/ 	.short	0x010a
        /*0996*/ 	.byte	0xff
	.zero		1


	//   ....[133]....
        /*0998*/ 	.word	0x00009440
        /*099c*/ 	.word	0x00000000
        /*09a0*/ 	.word	0x00000000
        /*09a4*/ 	.short	0x010a
        /*09a6*/ 	.byte	0xff
	.zero		1


	//   ....[134]....
        /*09a8*/ 	.word	0x000094a0
        /*09ac*/ 	.word	0x00000000
        /*09b0*/ 	.word	0x00000120
        /*09b4*/ 	.short	0x010a
        /*09b6*/ 	.byte	0xff
	.zero		1


	//   ....[135]....
        /*09b8*/ 	.word	0x000094f0
        /*09bc*/ 	.word	0x00000000
        /*09c0*/ 	.word	0x000000c0
        /*09c4*/ 	.short	0x010a
        /*09c6*/ 	.byte	0xff
	.zero		1


	//   ....[136]....
        /*09c8*/ 	.word	0x00009550
        /*09cc*/ 	.word	0x00000000
        /*09d0*/ 	.word	0x000000b8
        /*09d4*/ 	.short	0x010a
        /*09d6*/ 	.byte	0xff
	.zero		1


	//   ....[137]....
        /*09d8*/ 	.word	0x000095b0
        /*09dc*/ 	.word	0x00000000
        /*09e0*/ 	.word	0x00000090
        /*09e4*/ 	.short	0x010a
        /*09e6*/ 	.byte	0xff
	.zero		1


	//   ....[138]....
        /*09e8*/ 	.word	0x00009610
        /*09ec*/ 	.word	0x00000000
        /*09f0*/ 	.word	0x00000098
        /*09f4*/ 	.short	0x010a
        /*09f6*/ 	.byte	0xff
	.zero		1


	//   ....[139]....
        /*09f8*/ 	.word	0x00009670
        /*09fc*/ 	.word	0x00000000
        /*0a00*/ 	.word	0x000000a0
        /*0a04*/ 	.short	0x010a
        /*0a06*/ 	.byte	0xff
	.zero		1


	//   ....[140]....
        /*0a08*/ 	.word	0x000096d0
        /*0a0c*/ 	.word	0x00000000
        /*0a10*/ 	.word	0x000000a8
        /*0a14*/ 	.short	0x010a
        /*0a16*/ 	.byte	0xff
	.zero		1


	//   ....[141]....
        /*0a18*/ 	.word	0x00009730
        /*0a1c*/ 	.word	0x00000000
        /*0a20*/ 	.word	0x00000090
        /*0a24*/ 	.short	0x010a
        /*0a26*/ 	.byte	0xff
	.zero		1


	//   ....[142]....
        /*0a28*/ 	.word	0x00009790
        /*0a2c*/ 	.word	0x00000000
        /*0a30*/ 	.word	0x00000098
        /*0a34*/ 	.short	0x010a
        /*0a36*/ 	.byte	0xff
	.zero		1


	//   ....[143]....
        /*0a38*/ 	.word	0x000097f0
        /*0a3c*/ 	.word	0x00000000
        /*0a40*/ 	.word	0x000000a0
        /*0a44*/ 	.short	0x010a
        /*0a46*/ 	.byte	0xff
	.zero		1


	//   ....[144]....
        /*0a48*/ 	.word	0x00009840
        /*0a4c*/ 	.word	0x00000000
        /*0a50*/ 	.word	0x000000c0
        /*0a54*/ 	.short	0x010a
        /*0a56*/ 	.byte	0xff
	.zero		1


	//   ....[145]....
        /*0a58*/ 	.word	0x000098a0
        /*0a5c*/ 	.word	0x00000003
        /*0a60*/ 	.word	0x00000070
        /*0a64*/ 	.short	0x010a
        /*0a66*/ 	.byte	0xff
	.zero		1


	//   ....[146]....
        /*0a68*/ 	.word	0x000098f0
        /*0a6c*/ 	.word	0x0000004f
        /*0a70*/ 	.word	0x000000e0
        /*0a74*/ 	.short	0x010a
        /*0a76*/ 	.byte	0xff
	.zero		1


	//   ....[147]....
        /*0a78*/ 	.word	0x00009940
        /*0a7c*/ 	.word	0x00000003
        /*0a80*/ 	.word	0x00000070
        /*0a84*/ 	.short	0x010a
        /*0a86*/ 	.byte	0xff
	.zero		1


	//   ....[148]....
        /*0a88*/ 	.word	0x00009990
        /*0a8c*/ 	.word	0x00000003
        /*0a90*/ 	.word	0x00000070
        /*0a94*/ 	.short	0x010a
        /*0a96*/ 	.byte	0xff
	.zero		1


	//   ....[149]....
        /*0a98*/ 	.word	0x000099e0
        /*0a9c*/ 	.word	0x00000014
        /*0aa0*/ 	.word	0x00000070
        /*0aa4*/ 	.short	0x010a
        /*0aa6*/ 	.byte	0xff
	.zero		1


	//----- nvinfo : EIATTR_NUM_MBARRIERS
	.align		4
.L_47:
        /*0aa8*/ 	.byte	0x03, 0x38
        /*0aaa*/ 	.short	0x0025


	//----- nvinfo : EIATTR_EXIT_INSTR_OFFSETS
	.align		4
        /*0aac*/ 	.byte	0x04, 0x1c
        /*0aae*/ 	.short	(.L_49 - .L_48)


	//   ....[0]....
.L_48:
        /*0ab0*/ 	.word	0x00002630


	//   ....[1]....
        /*0ab4*/ 	.word	0x00002b20


	//   ....[2]....
        /*0ab8*/ 	.word	0x00002b80


	//   ....[3]....
        /*0abc*/ 	.word	0x00003ed0


	//   ....[4]....
        /*0ac0*/ 	.word	0x00005460


	//   ....[5]....
        /*0ac4*/ 	.word	0x000054a0


	//   ....[6]....
        /*0ac8*/ 	.word	0x00008c10


	//   ....[7]....
        /*0acc*/ 	.word	0x00008c90


	//   ....[8]....
        /*0ad0*/ 	.word	0x00008cc0


	//   ....[9]....
        /*0ad4*/ 	.word	0x00008d30


	//----- nvinfo : EIATTR_MAX_THREADS
	.align		4
.L_49:
        /*0ad8*/ 	.byte	0x04, 0x05
        /*0ada*/ 	.short	(.L_51 - .L_50)
.L_50:
        /*0adc*/ 	.word	0x00000100
        /*0ae0*/ 	.word	0x00000001
        /*0ae4*/ 	.word	0x00000001


	//----- nvinfo : EIATTR_CRS_STACK_SIZE
	.align		4
.L_51:
        /*0ae8*/ 	.byte	0x04, 0x1e
        /*0aea*/ 	.short	(.L_53 - .L_52)
.L_52:
        /*0aec*/ 	.word	0x00000000


	//----- nvinfo : EIATTR_CBANK_PARAM_SIZE
	.align		4
.L_53:
        /*0af0*/ 	.byte	0x03, 0x19
        /*0af2*/ 	.short	0x0a00


	//----- nvinfo : EIATTR_PARAM_CBANK
	.align		4
        /*0af4*/ 	.byte	0x04, 0x0a
        /*0af6*/ 	.short	(.L_55 - .L_54)
	.align		4
.L_54:
        /*0af8*/ 	.word	index@(.nv.constant0._ZN7cutlass13device_kernelINS_4gemm6kernel13GemmUniversalIN4cute5tupleIJiiiiEEENS1_10collective13CollectiveMmaINS1_41MainloopSm100TmaUmmaWarpSpecializedSparseILi7ELi2ELi2ENS5_IJNS4_1CILi2EEENSA_ILi1EEESC_EEEEENS5_IJNSA_ILi256EEENSA_ILi64EEENSA_ILi128EEEEEENS_6half_tENS5_IJNS4_6LayoutINS5_IJiNS5_IJSB_iEEEiEEENS5_IJlNS5_IJSC_SB_EEElEEEEENSK_INS5_IJNS5_IJNS5_IJNSA_ILi8EEESB_SQ_EEEiEEENS5_IJNS5_IJNSA_ILi16EEESB_NSA_ILi4EEEEEEiEEEiEEENS5_IJNS5_IJNS5_IJSH_ST_NSA_ILi2048EEEEEENSA_ILi16384EEEEEENS5_IJNS5_IJSC_NSA_ILi1024EEENSA_ILi32EEEEEElEEElEEEEEEEESJ_NS5_IJlSC_lEEENS4_8TiledMMAINS4_8MMA_AtomIJNS4_33SM100_MMA_F16BF16_2x1SM_SS_SPARSEISJ_SJ_fLi256ELi64ELNS4_4UMMA5MajorE0ELS1E_0ELNS1D_7ScaleInE0ELS1F_0EEEEEENSK_INS5_IJSC_SC_SC_EEENS5_IJNSA_ILi0EEES1J_S1J_EEEEENS5_IJNS4_10UnderscoreES1M_S1M_EEEEENS4_18SM100_TMA_2SM_LOADENS4_14ComposedLayoutINS4_7SwizzleILi3ELi4ELi3EEENS4_25smem_sparse_ptr_flag_bitsILi2ELi16EEENSK_INS5_IJNS5_IJSC_SQ_EEENS5_IJSB_SG_EEEEEENS5_IJNS5_IJS1J_SH_EEESN_EEEEEEEvNS4_8identityES1P_NS1Q_IS1S_NS4_18smem_ptr_flag_bitsILi16EEENSK_INS5_IJSQ_SG_EEENS5_IJSG_SC_EEEEEEEvS22_EENS_8epilogue10collective18CollectiveEpilogueINS2A_23Sm100TmaWarpSpecializedILi4ELi2ELi16ELb1ELb0EEEJNS5_IJSH_SG_SH_EEENS5_IJNSK_ISH_SC_EENSK_IST_SC_EEEEEfNS5_IJSC_llEEEfS2J_NS2A_6fusion15FusionCallbacksIS2E_NS2K_17LinearCombinationIffffLNS_15FloatRoundStyleE2EEES2F_S2I_JEEENS4_5SM1004TMEM4LOAD26SM100_TMEM_LOAD_32dp32b16xENS4_13SM90_TMA_LOADENS1Q_INS1R_ILi2ELi5ELi2EEENS23_ILi32EEENSK_INS5_IJS13_SU_EEENS5_IJSC_S13_EEEEEEENS4_39AutoVectorizingCopyWithAssumedAlignmentILi128EEENS4_14SM90_TMA_STOREES30_S32_S32_EEEvvEEEEvNT_6ParamsE)
        /*0afc*/ 	.short	0x0380
        /*0afe*/ 	.short	0x0a00


	//----- nvinfo : EIATTR_SW_WAR
	.align		4
.L_55:
        /*0b00*/ 	.byte	0x04, 0x36
        /*0b02*/ 	.short	(.L_57 - .L_56)
.L_56:
        /*0b04*/ 	.word	0x00000008
.L_57:


//--------------------- .nv.callgraph             --------------------------
	.section	.nv.callgraph,"",@"SHT_CUDA_CALLGRAPH"
	.align	4
	.sectionentsize	8
	.align		4
        /*0000*/ 	.word	0x00000000
	.align		4
        /*0004*/ 	.word	0xffffffff
	.align		4
        /*0008*/ 	.word	index@(_ZN7cutlass13device_kernelINS_4gemm6kernel13GemmUniversalIN4cute5tupleIJiiiiEEENS1_10collective13CollectiveMmaINS1_41MainloopSm100TmaUmmaWarpSpecializedSparseILi7ELi2ELi2ENS5_IJNS4_1CILi2EEENSA_ILi1EEESC_EEEEENS5_IJNSA_ILi256EEENSA_ILi64EEENSA_ILi128EEEEEENS_6half_tENS5_IJNS4_6LayoutINS5_IJiNS5_IJSB_iEEEiEEENS5_IJlNS5_IJSC_SB_EEElEEEEENSK_INS5_IJNS5_IJNS5_IJNSA_ILi8EEESB_SQ_EEEiEEENS5_IJNS5_IJNSA_ILi16EEESB_NSA_ILi4EEEEEEiEEEiEEENS5_IJNS5_IJNS5_IJSH_ST_NSA_ILi2048EEEEEENSA_ILi16384EEEEEENS5_IJNS5_IJSC_NSA_ILi1024EEENSA_ILi32EEEEEElEEElEEEEEEEESJ_NS5_IJlSC_lEEENS4_8TiledMMAINS4_8MMA_AtomIJNS4_33SM100_MMA_F16BF16_2x1SM_SS_SPARSEISJ_SJ_fLi256ELi64ELNS4_4UMMA5MajorE0ELS1E_0ELNS1D_7ScaleInE0ELS1F_0EEEEEENSK_INS5_IJSC_SC_SC_EEENS5_IJNSA_ILi0EEES1J_S1J_EEEEENS5_IJNS4_10UnderscoreES1M_S1M_EEEEENS4_18SM100_TMA_2SM_LOADENS4_14ComposedLayoutINS4_7SwizzleILi3ELi4ELi3EEENS4_25smem_sparse_ptr_flag_bitsILi2ELi16EEENSK_INS5_IJNS5_IJSC_SQ_EEENS5_IJSB_SG_EEEEEENS5_IJNS5_IJS1J_SH_EEESN_EEEEEEEvNS4_8identityES1P_NS1Q_IS1S_NS4_18smem_ptr_flag_bitsILi16EEENSK_INS5_IJSQ_SG_EEENS5_IJSG_SC_EEEEEEEvS22_EENS_8epilogue10collective18CollectiveEpilogueINS2A_23Sm100TmaWarpSpecializedILi4ELi2ELi16ELb1ELb0EEEJNS5_IJSH_SG_SH_EEENS5_IJNSK_ISH_SC_EENSK_IST_SC_EEEEEfNS5_IJSC_llEEEfS2J_NS2A_6fusion15FusionCallbacksIS2E_NS2K_17LinearCombinationIffffLNS_15FloatRoundStyleE2EEES2F_S2I_JEEENS4_5SM1004TMEM4LOAD26SM100_TMEM_LOAD_32dp32b16xENS4_13SM90_TMA_LOADENS1Q_INS1R_ILi2ELi5ELi2EEENS23_ILi32EEENSK_INS5_IJS13_SU_EEENS5_IJSC_S13_EEEEEEENS4_39AutoVectorizingCopyWithAssumedAlignmentILi128EEENS4_14SM90_TMA_STOREES30_S32_S32_EEEvvEEEEvNT_6ParamsE)
	.align		4
        /*000c*/ 	.word	index@(__assertfail)
	.align		4
        /*0010*/ 	.word	0x00000000
	.align		4
        /*0014*/ 	.word	0xfffffffe
	.align		4
        /*0018*/ 	.word	0x00000000
	.align		4
        /*001c*/ 	.word	0xfffffffd
	.align		4
        /*0020*/ 	.word	0x00000000
	.align		4
        /*0024*/ 	.word	0xfffffffc


//--------------------- .nv.constant4             --------------------------
	.section	.nv.constant4,"a",@progbits
	.align	8
	.align		8
.nv.constant4:
        /*0000*/ 	.dword	__assertfail
	.align		8
        /*0008*/ 	.dword	__unnamed_1
	.align		8
        /*0010*/ 	.dword	__unnamed_2
	.align		8
        /*0018*/ 	.dword	_ZN39_INTERNAL_3e6fd5a5_4_k_cu_46338850_29624cuda3std3__45__cpo5beginE
	.align		8
        /*0020*/ 	.dword	_ZN39_INTERNAL_3e6fd5a5_4_k_cu_46338850_29624cuda3std3__45__cpo3endE
	.align		8
        /*0028*/ 	.dword	_ZN39_INTERNAL_3e6fd5a5_4_k_cu_46338850_29624cuda3std3__45__cpo6cbeginE
	.align		8
        /*0030*/ 	.dword	_ZN39_INTERNAL_3e6fd5a5_4_k_cu_46338850_29624cuda3std3__45__cpo4cendE
	.align		8
        /*0038*/ 	.dword	_ZN39_INTERNAL_3e6fd5a5_4_k_cu_46338850_29624cuda3std3__441_GLOBAL__N__3e6fd5a5_4_k_cu_46338850_29626ignoreE
	.align		8
        /*0040*/ 	.dword	_ZN39_INTERNAL_3e6fd5a5_4_k_cu_46338850_29624cuda3std3__419piecewise_constructE
	.align		8
        /*0048*/ 	.dword	_ZN39_INTERNAL_3e6fd5a5_4_k_cu_46338850_29624cuda3std3__48in_placeE
	.align		8
        /*0050*/ 	.dword	_ZN39_INTERNAL_3e6fd5a5_4_k_cu_46338850_29624cuda3std6ranges3__45__cpo4swapE
	.align		8
        /*0058*/ 	.dword	_ZN39_INTERNAL_3e6fd5a5_4_k_cu_46338850_29624cuda3std6ranges3__45__cpo9iter_moveE
	.align		8
        /*0060*/ 	.dword	_ZN39_INTERNAL_3e6fd5a5_4_k_cu_46338850_29624cute7productE
	.align		8
        /*0068*/ 	.dword	_ZN39_INTERNAL_3e6fd5a5_4_k_cu_46338850_29624cute1_E
	.align		8
        /*0070*/ 	.dword	$str$25
	.align		8
        /*0078*/ 	.dword	$str$26
	.align		8
        /*0080*/ 	.dword	$str$27
	.align		8
        /*0088*/ 	.dword	$str$28


//--------------------- .text._ZN7cutlass13device_kernelINS_4gemm6kernel13GemmUniversalIN4cute5tupleIJiiiiEEENS1_10collective13CollectiveMmaINS1_41MainloopSm100TmaUmmaWarpSpecializedSparseILi7ELi2ELi2ENS5_IJNS4_1CILi2EEENSA_ILi1EEESC_EEEEENS5_IJNSA_ILi256EEENSA_ILi64EEENSA_ILi128EEEEEENS_6half_tENS5_IJNS4_6LayoutINS5_IJiNS5_IJSB_iEEEiEEENS5_IJlNS5_IJSC_SB_EEElEEEEENSK_INS5_IJNS5_IJNS5_IJNSA_ILi8EEESB_SQ_EEEiEEENS5_IJNS5_IJNSA_ILi16EEESB_NSA_ILi4EEEEEEiEEEiEEENS5_IJNS5_IJNS5_IJSH_ST_NSA_ILi2048EEEEEENSA_ILi16384EEEEEENS5_IJNS5_IJSC_NSA_ILi1024EEENSA_ILi32EEEEEElEEElEEEEEEEESJ_NS5_IJlSC_lEEENS4_8TiledMMAINS4_8MMA_AtomIJNS4_33SM100_MMA_F16BF16_2x1SM_SS_SPARSEISJ_SJ_fLi256ELi64ELNS4_4UMMA5MajorE0ELS1E_0ELNS1D_7ScaleInE0ELS1F_0EEEEEENSK_INS5_IJSC_SC_SC_EEENS5_IJNSA_ILi0EEES1J_S1J_EEEEENS5_IJNS4_10UnderscoreES1M_S1M_EEEEENS4_18SM100_TMA_2SM_LOADENS4_14ComposedLayoutINS4_7SwizzleILi3ELi4ELi3EEENS4_25smem_sparse_ptr_flag_bitsILi2ELi16EEENSK_INS5_IJNS5_IJSC_SQ_EEENS5_IJSB_SG_EEEEEENS5_IJNS5_IJS1J_SH_EEESN_EEEEEEEvNS4_8identityES1P_NS1Q_IS1S_NS4_18smem_ptr_flag_bitsILi16EEENSK_INS5_IJSQ_SG_EEENS5_IJSG_SC_EEEEEEEvS22_EENS_8epilogue10collective18CollectiveEpilogueINS2A_23Sm100TmaWarpSpecializedILi4ELi2ELi16ELb1ELb0EEEJNS5_IJSH_SG_SH_EEENS5_IJNSK_ISH_SC_EENSK_IST_SC_EEEEEfNS5_IJSC_llEEEfS2J_NS2A_6fusion15FusionCallbacksIS2E_NS2K_17LinearCombinationIffffLNS_15FloatRoundStyleE2EEES2F_S2I_JEEENS4_5SM1004TMEM4LOAD26SM100_TMEM_LOAD_32dp32b16xENS4_13SM90_TMA_LOADENS1Q_INS1R_ILi2ELi5ELi2EEENS23_ILi32EEENSK_INS5_IJS13_SU_EEENS5_IJSC_S13_EEEEEEENS4_39AutoVectorizingCopyWithAssumedAlignmentILi128EEENS4_14SM90_TMA_STOREES30_S32_S32_EEEvvEEEEvNT_6ParamsE --------------------------
	.section	.text._ZN7cutlass13device_kernelINS_4gemm6kernel13GemmUniversalIN4cute5tupleIJiiiiEEENS1_10collective13CollectiveMmaINS1_41MainloopSm100TmaUmmaWarpSpecializedSparseILi7ELi2ELi2ENS5_IJNS4_1CILi2EEENSA_ILi1EEESC_EEEEENS5_IJNSA_ILi256EEENSA_ILi64EEENSA_ILi128EEEEEENS_6half_tENS5_IJNS4_6LayoutINS5_IJiNS5_IJSB_iEEEiEEENS5_IJlNS5_IJSC_SB_EEElEEEEENSK_INS5_IJNS5_IJNS5_IJNSA_ILi8EEESB_SQ_EEEiEEENS5_IJNS5_IJNSA_ILi16EEESB_NSA_ILi4EEEEEEiEEEiEEENS5_IJNS5_IJNS5_IJSH_ST_NSA_ILi2048EEEEEENSA_ILi16384EEEEEENS5_IJNS5_IJSC_NSA_ILi1024EEENSA_ILi32EEEEEElEEElEEEEEEEESJ_NS5_IJlSC_lEEENS4_8TiledMMAINS4_8MMA_AtomIJNS4_33SM100_MMA_F16BF16_2x1SM_SS_SPARSEISJ_SJ_fLi256ELi64ELNS4_4UMMA5MajorE0ELS1E_0ELNS1D_7ScaleInE0ELS1F_0EEEEEENSK_INS5_IJSC_SC_SC_EEENS5_IJNSA_ILi0EEES1J_S1J_EEEEENS5_IJNS4_10UnderscoreES1M_S1M_EEEEENS4_18SM100_TMA_2SM_LOADENS4_14ComposedLayoutINS4_7SwizzleILi3ELi4ELi3EEENS4_25smem_sparse_ptr_flag_bitsILi2ELi16EEENSK_INS5_IJNS5_IJSC_SQ_EEENS5_IJSB_SG_EEEEEENS5_IJNS5_IJS1J_SH_EEESN_EEEEEEEvNS4_8identityES1P_NS1Q_IS1S_NS4_18smem_ptr_flag_bitsILi16EEENSK_INS5_IJSQ_SG_EEENS5_IJSG_SC_EEEEEEEvS22_EENS_8epilogue10collective18CollectiveEpilogueINS2A_23Sm100TmaWarpSpecializedILi4ELi2ELi16ELb1ELb0EEEJNS5_IJSH_SG_SH_EEENS5_IJNSK_ISH_SC_EENSK_IST_SC_EEEEEfNS5_IJSC_llEEEfS2J_NS2A_6fusion15FusionCallbacksIS2E_NS2K_17LinearCombinationIffffLNS_15FloatRoundStyleE2EEES2F_S2I_JEEENS4_5SM1004TMEM4LOAD26SM100_TMEM_LOAD_32dp32b16xENS4_13SM90_TMA_LOADENS1Q_INS1R_ILi2ELi5ELi2EEENS23_ILi32EEENSK_INS5_IJS13_SU_EEENS5_IJSC_S13_EEEEEEENS4_39AutoVectorizingCopyWithAssumedAlignmentILi128EEENS4_14SM90_TMA_STOREES30_S32_S32_EEEvvEEEEvNT_6ParamsE,"ax",@progbits
	.align	128
.text._ZN7cutlass13device_kernelINS_4gemm6kernel13GemmUniversalIN4cute5tupleIJiiiiEEENS1_10collective13CollectiveMmaINS1_41MainloopSm100TmaUmmaWarpSpecializedSparseILi7ELi2ELi2ENS5_IJNS4_1CILi2EEENSA_ILi1EEESC_EEEEENS5_IJNSA_ILi256EEENSA_ILi64EEENSA_ILi128EEEEEENS_6half_tENS5_IJNS4_6LayoutINS5_IJiNS5_IJSB_iEEEiEEENS5_IJlNS5_IJSC_SB_EEElEEEEENSK_INS5_IJNS5_IJNS5_IJNSA_ILi8EEESB_SQ_EEEiEEENS5_IJNS5_IJNSA_ILi16EEESB_NSA_ILi4EEEEEEiEEEiEEENS5_IJNS5_IJNS5_IJSH_ST_NSA_ILi2048EEEEEENSA_ILi16384EEEEEENS5_IJNS5_IJSC_NSA_ILi1024EEENSA_ILi32EEEEEElEEElEEEEEEEESJ_NS5_IJlSC_lEEENS4_8TiledMMAINS4_8MMA_AtomIJNS4_33SM100_MMA_F16BF16_2x1SM_SS_SPARSEISJ_SJ_fLi256ELi64ELNS4_4UMMA5MajorE0ELS1E_0ELNS1D_7ScaleInE0ELS1F_0EEEEEENSK_INS5_IJSC_SC_SC_EEENS5_IJNSA_ILi0EEES1J_S1J_EEEEENS5_IJNS4_10UnderscoreES1M_S1M_EEEEENS4_18SM100_TMA_2SM_LOADENS4_14ComposedLayoutINS4_7SwizzleILi3ELi4ELi3EEENS4_25smem_sparse_ptr_flag_bitsILi2ELi16EEENSK_INS5_IJNS5_IJSC_SQ_EEENS5_IJSB_SG_EEEEEENS5_IJNS5_IJS1J_SH_EEESN_EEEEEEEvNS4_8identityES1P_NS1Q_IS1S_NS4_18smem_ptr_flag_bitsILi16EEENSK_INS5_IJSQ_SG_EEENS5_IJSG_SC_EEEEEEEvS22_EENS_8epilogue10collective18CollectiveEpilogueINS2A_23Sm100TmaWarpSpecializedILi4ELi2ELi16ELb1ELb0EEEJNS5_IJSH_SG_SH_EEENS5_IJNSK_ISH_SC_EENSK_IST_SC_EEEEEfNS5_IJSC_llEEEfS2J_NS2A_6fusion15FusionCallbacksIS2E_NS2K_17LinearCombinationIffffLNS_15FloatRoundStyleE2EEES2F_S2I_JEEENS4_5SM1004TMEM4LOAD26SM100_TMEM_LOAD_32dp32b16xENS4_13SM90_TMA_LOADENS1Q_INS1R_ILi2ELi5ELi2EEENS23_ILi32EEENSK_INS5_IJS13_SU_EEENS5_IJSC_S13_EEEEEEENS4_39AutoVectorizingCopyWithAssumedAlignmentILi128EEENS4_14SM90_TMA_STOREES30_S32_S32_EEEvvEEEEvNT_6ParamsE:
        .type           _ZN7cutlass13device_kernelINS_4gemm6kernel13GemmUniversalIN4cute5tupleIJiiiiEEENS1_10collective13CollectiveMmaINS1_41MainloopSm100TmaUmmaWarpSpecializedSparseILi7ELi2ELi2ENS5_IJNS4_1CILi2EEENSA_ILi1EEESC_EEEEENS5_IJNSA_ILi256EEENSA_ILi64EEENSA_ILi128EEEEEENS_6half_tENS5_IJNS4_6LayoutINS5_IJiNS5_IJSB_iEEEiEEENS5_IJlNS5_IJSC_SB_EEElEEEEENSK_INS5_IJNS5_IJNS5_IJNSA_ILi8EEESB_SQ_EEEiEEENS5_IJNS5_IJNSA_ILi16EEESB_NSA_ILi4EEEEEEiEEEiEEENS5_IJNS5_IJNS5_IJSH_ST_NSA_ILi2048EEEEEENSA_ILi16384EEEEEENS5_IJNS5_IJSC_NSA_ILi1024EEENSA_ILi32EEEEEElEEElEEEEEEEESJ_NS5_IJlSC_lEEENS4_8TiledMMAINS4_8MMA_AtomIJNS4_33SM100_MMA_F16BF16_2x1SM_SS_SPARSEISJ_SJ_fLi256ELi64ELNS4_4UMMA5MajorE0ELS1E_0ELNS1D_7ScaleInE0ELS1F_0EEEEEENSK_INS5_IJSC_SC_SC_EEENS5_IJNSA_ILi0EEES1J_S1J_EEEEENS5_IJNS4_10UnderscoreES1M_S1M_EEEEENS4_18SM100_TMA_2SM_LOADENS4_14ComposedLayoutINS4_7SwizzleILi3ELi4ELi3EEENS4_25smem_sparse_ptr_flag_bitsILi2ELi16EEENSK_INS5_IJNS5_IJSC_SQ_EEENS5_IJSB_SG_EEEEEENS5_IJNS5_IJS1J_SH_EEESN_EEEEEEEvNS4_8identityES1P_NS1Q_IS1S_NS4_18smem_ptr_flag_bitsILi16EEENSK_INS5_IJSQ_SG_EEENS5_IJSG_SC_EEEEEEEvS22_EENS_8epilogue10collective18CollectiveEpilogueINS2A_23Sm100TmaWarpSpecializedILi4ELi2ELi16ELb1ELb0EEEJNS5_IJSH_SG_SH_EEENS5_IJNSK_ISH_SC_EENSK_IST_SC_EEEEEfNS5_IJSC_llEEEfS2J_NS2A_6fusion15FusionCallbacksIS2E_NS2K_17LinearCombinationIffffLNS_15FloatRoundStyleE2EEES2F_S2I_JEEENS4_5SM1004TMEM4LOAD26SM100_TMEM_LOAD_32dp32b16xENS4_13SM90_TMA_LOADENS1Q_INS1R_ILi2ELi5ELi2EEENS23_ILi32EEENSK_INS5_IJS13_SU_EEENS5_IJSC_S13_EEEEEEENS4_39AutoVectorizingCopyWithAssumedAlignmentILi128EEENS4_14SM90_TMA_STOREES30_S32_S32_EEEvvEEEEvNT_6ParamsE,@function
        .size           _ZN7cutlass13device_kernelINS_4gemm6kernel13GemmUniversalIN4cute5tupleIJiiiiEEENS1_10collective13CollectiveMmaINS1_41MainloopSm100TmaUmmaWarpSpecializedSparseILi7ELi2ELi2ENS5_IJNS4_1CILi2EEENSA_ILi1EEESC_EEEEENS5_IJNSA_ILi256EEENSA_ILi64EEENSA_ILi128EEEEEENS_6half_tENS5_IJNS4_6LayoutINS5_IJiNS5_IJSB_iEEEiEEENS5_IJlNS5_IJSC_SB_EEElEEEEENSK_INS5_IJNS5_IJNS5_IJNSA_ILi8EEESB_SQ_EEEiEEENS5_IJNS5_IJNSA_ILi16EEESB_NSA_ILi4EEEEEEiEEEiEEENS5_IJNS5_IJNS5_IJSH_ST_NSA_ILi2048EEEEEENSA_ILi16384EEEEEENS5_IJNS5_IJSC_NSA_ILi1024EEENSA_ILi32EEEEEElEEElEEEEEEEESJ_NS5_IJlSC_lEEENS4_8TiledMMAINS4_8MMA_AtomIJNS4_33SM100_MMA_F16BF16_2x1SM_SS_SPARSEISJ_SJ_fLi256ELi64ELNS4_4UMMA5MajorE0ELS1E_0ELNS1D_7ScaleInE0ELS1F_0EEEEEENSK_INS5_IJSC_SC_SC_EEENS5_IJNSA_ILi0EEES1J_S1J_EEEEENS5_IJNS4_10UnderscoreES1M_S1M_EEEEENS4_18SM100_TMA_2SM_LOADENS4_14ComposedLayoutINS4_7SwizzleILi3ELi4ELi3EEENS4_25smem_sparse_ptr_flag_bitsILi2ELi16EEENSK_INS5_IJNS5_IJSC_SQ_EEENS5_IJSB_SG_EEEEEENS5_IJNS5_IJS1J_SH_EEESN_EEEEEEEvNS4_8identityES1P_NS1Q_IS1S_NS4_18smem_ptr_flag_bitsILi16EEENSK_INS5_IJSQ_SG_EEENS5_IJSG_SC_EEEEEEEvS22_EENS_8epilogue10collective18CollectiveEpilogueINS2A_23Sm100TmaWarpSpecializedILi4ELi2ELi16ELb1ELb0EEEJNS5_IJSH_SG_SH_EEENS5_IJNSK_ISH_SC_EENSK_IST_SC_EEEEEfNS5_IJSC_llEEEfS2J_NS2A_6fusion15FusionCallbacksIS2E_NS2K_17LinearCombinationIffffLNS_15FloatRoundStyleE2EEES2F_S2I_JEEENS4_5SM1004TMEM4LOAD26SM100_TMEM_LOAD_32dp32b16xENS4_13SM90_TMA_LOADENS1Q_INS1R_ILi2ELi5ELi2EEENS23_ILi32EEENSK_INS5_IJS13_SU_EEENS5_IJSC_S13_EEEEEEENS4_39AutoVectorizingCopyWithAssumedAlignmentILi128EEENS4_14SM90_TMA_STOREES30_S32_S32_EEEvvEEEEvNT_6ParamsE,(.L_x_189 - _ZN7cutlass13device_kernelINS_4gemm6kernel13GemmUniversalIN4cute5tupleIJiiiiEEENS1_10collective13CollectiveMmaINS1_41MainloopSm100TmaUmmaWarpSpecializedSparseILi7ELi2ELi2ENS5_IJNS4_1CILi2EEENSA_ILi1EEESC_EEEEENS5_IJNSA_ILi256EEENSA_ILi64EEENSA_ILi128EEEEEENS_6half_tENS5_IJNS4_6LayoutINS5_IJiNS5_IJSB_iEEEiEEENS5_IJlNS5_IJSC_SB_EEElEEEEENSK_INS5_IJNS5_IJNS5_IJNSA_ILi8EEESB_SQ_EEEiEEENS5_IJNS5_IJNSA_ILi16EEESB_NSA_ILi4EEEEEEiEEEiEEENS5_IJNS5_IJNS5_IJSH_ST_NSA_ILi2048EEEEEENSA_ILi16384EEEEEENS5_IJNS5_IJSC_NSA_ILi1024EEENSA_ILi32EEEEEElEEElEEEEEEEESJ_NS5_IJlSC_lEEENS4_8TiledMMAINS4_8MMA_AtomIJNS4_33SM100_MMA_F16BF16_2x1SM_SS_SPARSEISJ_SJ_fLi256ELi64ELNS4_4UMMA5MajorE0ELS1E_0ELNS1D_7ScaleInE0ELS1F_0EEEEEENSK_INS5_IJSC_SC_SC_EEENS5_IJNSA_ILi0EEES1J_S1J_EEEEENS5_IJNS4_10UnderscoreES1M_S1M_EEEEENS4_18SM100_TMA_2SM_LOADENS4_14ComposedLayoutINS4_7SwizzleILi3ELi4ELi3EEENS4_25smem_sparse_ptr_flag_bitsILi2ELi16EEENSK_INS5_IJNS5_IJSC_SQ_EEENS5_IJSB_SG_EEEEEENS5_IJNS5_IJS1J_SH_EEESN_EEEEEEEvNS4_8identityES1P_NS1Q_IS1S_NS4_18smem_ptr_flag_bitsILi16EEENSK_INS5_IJSQ_SG_EEENS5_IJSG_SC_EEEEEEEvS22_EENS_8epilogue10collective18CollectiveEpilogueINS2A_23Sm100TmaWarpSpecializedILi4ELi2ELi16ELb1ELb0EEEJNS5_IJSH_SG_SH_EEENS5_IJNSK_ISH_SC_EENSK_IST_SC_EEEEEfNS5_IJSC_llEEEfS2J_NS2A_6fusion15FusionCallbacksIS2E_NS2K_17LinearCombinationIffffLNS_15FloatRoundStyleE2EEES2F_S2I_JEEENS4_5SM1004TMEM4LOAD26SM100_TMEM_LOAD_32dp32b16xENS4_13SM90_TMA_LOADENS1Q_INS1R_ILi2ELi5ELi2EEENS23_ILi32EEENSK_INS5_IJS13_SU_EEENS5_IJSC_S13_EEEEEEENS4_39AutoVectorizingCopyWithAssumedAlignmentILi128EEENS4_14SM90_TMA_STOREES30_S32_S32_EEEvvEEEEvNT_6ParamsE)
        .other          _ZN7cutlass13device_kernelINS_4gemm6kernel13GemmUniversalIN4cute5tupleIJiiiiEEENS1_10collective13CollectiveMmaINS1_41MainloopSm100TmaUmmaWarpSpecializedSparseILi7ELi2ELi2ENS5_IJNS4_1CILi2EEENSA_ILi1EEESC_EEEEENS5_IJNSA_ILi256EEENSA_ILi64EEENSA_ILi128EEEEEENS_6half_tENS5_IJNS4_6LayoutINS5_IJiNS5_IJSB_iEEEiEEENS5_IJlNS5_IJSC_SB_EEElEEEEENSK_INS5_IJNS5_IJNS5_IJNSA_ILi8EEESB_SQ_EEEiEEENS5_IJNS5_IJNSA_ILi16EEESB_NSA_ILi4EEEEEEiEEEiEEENS5_IJNS5_IJNS5_IJSH_ST_NSA_ILi2048EEEEEENSA_ILi16384EEEEEENS5_IJNS5_IJSC_NSA_ILi1024EEENSA_ILi32EEEEEElEEElEEEEEEEESJ_NS5_IJlSC_lEEENS4_8TiledMMAINS4_8MMA_AtomIJNS4_33SM100_MMA_F16BF16_2x1SM_SS_SPARSEISJ_SJ_fLi256ELi64ELNS4_4UMMA5MajorE0ELS1E_0ELNS1D_7ScaleInE0ELS1F_0EEEEEENSK_INS5_IJSC_SC_SC_EEENS5_IJNSA_ILi0EEES1J_S1J_EEEEENS5_IJNS4_10UnderscoreES1M_S1M_EEEEENS4_18SM100_TMA_2SM_LOADENS4_14ComposedLayoutINS4_7SwizzleILi3ELi4ELi3EEENS4_25smem_sparse_ptr_flag_bitsILi2ELi16EEENSK_INS5_IJNS5_IJSC_SQ_EEENS5_IJSB_SG_EEEEEENS5_IJNS5_IJS1J_SH_EEESN_EEEEEEEvNS4_8identityES1P_NS1Q_IS1S_NS4_18smem_ptr_flag_bitsILi16EEENSK_INS5_IJSQ_SG_EEENS5_IJSG_SC_EEEEEEEvS22_EENS_8epilogue10collective18CollectiveEpilogueINS2A_23Sm100TmaWarpSpecializedILi4ELi2ELi16ELb1ELb0EEEJNS5_IJSH_SG_SH_EEENS5_IJNSK_ISH_SC_EENSK_IST_SC_EEEEEfNS5_IJSC_llEEEfS2J_NS2A_6fusion15FusionCallbacksIS2E_NS2K_17LinearCombinationIffffLNS_15FloatRoundStyleE2EEES2F_S2I_JEEENS4_5SM1004TMEM4LOAD26SM100_TMEM_LOAD_32dp32b16xENS4_13SM90_TMA_LOADENS1Q_INS1R_ILi2ELi5ELi2EEENS23_ILi32EEENSK_INS5_IJS13_SU_EEENS5_IJSC_S13_EEEEEEENS4_39AutoVectorizingCopyWithAssumedAlignmentILi128EEENS4_14SM90_TMA_STOREES30_S32_S32_EEEvvEEEEvNT_6ParamsE,@"STO_CUDA_ENTRY STV_DEFAULT"
_ZN7cutlass13device_kernelINS_4gemm6kernel13GemmUniversalIN4cute5tupleIJiiiiEEENS1_10collective13CollectiveMmaINS1_41MainloopSm100TmaUmmaWarpSpecializedSparseILi7ELi2ELi2ENS5_IJNS4_1CILi2EEENSA_ILi1EEESC_EEEEENS5_IJNSA_ILi256EEENSA_ILi64EEENSA_ILi128EEEEEENS_6half_tENS5_IJNS4_6LayoutINS5_IJiNS5_IJSB_iEEEiEEENS5_IJlNS5_IJSC_SB_EEElEEEEENSK_INS5_IJNS5_IJNS5_IJNSA_ILi8EEESB_SQ_EEEiEEENS5_IJNS5_IJNSA_ILi16EEESB_NSA_ILi4EEEEEEiEEEiEEENS5_IJNS5_IJNS5_IJSH_ST_NSA_ILi2048EEEEEENSA_ILi16384EEEEEENS5_IJNS5_IJSC_NSA_ILi1024EEENSA_ILi32EEEEEElEEElEEEEEEEESJ_NS5_IJlSC_lEEENS4_8TiledMMAINS4_8MMA_AtomIJNS4_33SM100_MMA_F16BF16_2x1SM_SS_SPARSEISJ_SJ_fLi256ELi64ELNS4_4UMMA5MajorE0ELS1E_0ELNS1D_7ScaleInE0ELS1F_0EEEEEENSK_INS5_IJSC_SC_SC_EEENS5_IJNSA_ILi0EEES1J_S1J_EEEEENS5_IJNS4_10UnderscoreES1M_S1M_EEEEENS4_18SM100_TMA_2SM_LOADENS4_14ComposedLayoutINS4_7SwizzleILi3ELi4ELi3EEENS4_25smem_sparse_ptr_flag_bitsILi2ELi16EEENSK_INS5_IJNS5_IJSC_SQ_EEENS5_IJSB_SG_EEEEEENS5_IJNS5_IJS1J_SH_EEESN_EEEEEEEvNS4_8identityES1P_NS1Q_IS1S_NS4_18smem_ptr_flag_bitsILi16EEENSK_INS5_IJSQ_SG_EEENS5_IJSG_SC_EEEEEEEvS22_EENS_8epilogue10collective18CollectiveEpilogueINS2A_23Sm100TmaWarpSpecializedILi4ELi2ELi16ELb1ELb0EEEJNS5_IJSH_SG_SH_EEENS5_IJNSK_ISH_SC_EENSK_IST_SC_EEEEEfNS5_IJSC_llEEEfS2J_NS2A_6fusion15FusionCallbacksIS2E_NS2K_17LinearCombinationIffffLNS_15FloatRoundStyleE2EEES2F_S2I_JEEENS4_5SM1004TMEM4LOAD26SM100_TMEM_LOAD_32dp32b16xENS4_13SM90_TMA_LOADENS1Q_INS1R_ILi2ELi5ELi2EEENS23_ILi32EEENSK_INS5_IJS13_SU_EEENS5_IJSC_S13_EEEEEEENS4_39AutoVectorizingCopyWithAssumedAlignmentILi128EEENS4_14SM90_TMA_STOREES30_S32_S32_EEEvvEEEEvNT_6ParamsE:
[----:B------:R-:W1:Y:S01]  /*0000*/  LDC R1, c[0x0][0x37c] ;  /* 0x0000df00ff017b82 */ /* 0x000e620000000800 */
[----:B------:R-:W2:Y:S01]  /*0010*/  S2R R72, SR_TID.X ;  /* 0x0000000000487919 */ /* 0x000ea20000002100 */
[----:B------:R-:W3:Y:S06]  /*0020*/  LDCU.64 UR6, c[0x0][0xa90] ;  /* 0x00015200ff0677ac */ /* 0x000eec0008000a00 */
[----:B------:R-:W4:Y:S01]  /*0030*/  S2UR UR37, SR_CgaCtaId ;  /* 0x00000000002579c3 */ /* 0x000f220000008800 */
[----:B------:R-:W-:Y:S02]  /*0040*/  PRMT R59, RZ, 0x7610, R59 ;  /* 0x00007610ff3b7816 */ /* 0x000fe4000000003b */
[----:B------:R-:W-:Y:S01]  /*0050*/  ELECT P4, URZ, PT ;  /* 0x0000000000ff782f */ /* 0x000fe20003880000 */
[----:B------:R-:W1:Y:S01]  /*0060*/  LDCU.64 UR38, c[0x0][0x358] ;  /* 0x00006b00ff2677ac */ /* 0x000e620008000a00 */
[----:B---3--:R-:W-:-:S04]  /*0070*/  UISETP.NE.U32.AND UP0, UPT, UR6, URZ, UPT ;  /* 0x000000ff0600728c */ /* 0x008fc8000bf05070 */
[----:B------:R-:W-:Y:S02]  /*0080*/  UISETP.NE.AND.EX UP0, UPT, UR7, URZ, UPT, UP0 ;  /* 0x000000ff0700728c */ /* 0x000fe4000bf05300 */
[----:B----4-:R-:W-:Y:S02]  /*0090*/  ULOP3.LUT UR4, UR37, 0x1, URZ, 0xc0, !UPT ;  /* 0x0000000125047892 */ /* 0x010fe4000f8ec0ff */
[----:B------:R-:W-:Y:S01]  /*00a0*/  ULOP3.LUT UR5, UR37, 0x1, URZ, 0x3c, !UPT ;  /* 0x0000000125057892 */ /* 0x000fe2000f8e3cff */
[----:B--2---:R-:W-:-:S05]  /*00b0*/  SHF.R.U32.HI R63, RZ, 0x5, R72 ;  /* 0x00000005ff3f7819 */ /* 0x004fca0000011648 */
[----:B------:R-:W2:Y:S02]  /*00c0*/  SHFL.IDX PT, R0, R63, RZ, 0x1f ;  /* 0x00001fff3f007589 */ /* 0x000ea400000e0000 */
[----:B--2---:R-:W-:Y:S01]  /*00d0*/  R2UR UR10, R0 ;  /* 0x00000000000a72ca */ /* 0x004fe200000e0000 */
[----:B-1----:R-:W-:-:S14]  /*00e0*/  BRA.U UP0, `(.L_x_0) ;  /* 0x00000001002c7547 */ /* 0x002fdc000b800000 */
[----:B------:R-:W1:Y:S02]  /*00f0*/  LDCU.64 UR8, c[0x0][0xa88] ;  /* 0x00015100ff0877ac */ /* 0x000e640008000a00 */
[----:B-1----:R-:W-:-:S04]  /*0100*/  UISETP.NE.U32.AND UP0, UPT, UR8, URZ, UPT ;  /* 0x000000ff0800728c */ /* 0x002fc8000bf05070 */
[----:B------:R-:W-:-:S09]  /*0110*/  UISETP.NE.AND.EX UP0, UPT, UR9, URZ, UPT, UP0 ;  /* 0x000000ff0900728c */ /* 0x000fd2000bf05300 */
[----:B------:R-:W-:Y:S05]  /*0120*/  BRA.U !UP0, `(.L_x_1) ;  /* 0x0000000108107547 */ /* 0x000fea000b800000 */
[----:B------:R-:W1:Y:S02]  /*0130*/  LDC.64 R2, c[0x0][0xa88] ;  /* 0x0002a200ff027b82 */ /* 0x000e640000000a00 */
[----:B-1----:R1:W5:Y:S01]  /*0140*/  LDG.E R35, desc[UR38][R2.64] ;  /* 0x0000002602237981 */ /* 0x002362000c1e1900 */
[----:B------:R-:W-:Y:S01]  /*0150*/  HFMA2 R59, -RZ, RZ, 0, 5.9604644775390625e-08 ;  /* 0x00000001ff3b7431 */ /* 0x000fe200000001ff */
[----:B------:R-:W-:Y:S05]  /*0160*/  BRA `(.L_x_0) ;  /* 0x00000000000c7947 */ /* 0x000fea0003800000 */
.L_x_1:
[----:B------:R-:W1:Y:S01]  /*0170*/  LDCU UR8, c[0x0][0xa80] ;  /* 0x00015000ff0877ac */ /* 0x000e620008000800 */
[----:B------:R-:W-:Y:S01]  /*0180*/  HFMA2 R59, -RZ, RZ, 0, 5.9604644775390625e-08 ;  /* 0x00000001ff3b7431 */ /* 0x000fe200000001ff */
[----:B-1----:R-:W-:-:S07]  /*0190*/  MOV R35, UR8 ;  /* 0x0000000800237c02 */ /* 0x002fce0008000f00 */
.L_x_0:
[----:B------:R-:W2:Y:S02]  /*01a0*/  LDCU.64 UR8, c[0x0][0xab0] ;  /* 0x00015600ff0877ac */ /* 0x000ea40008000a00 */
[----:B--2---:R-:W-:-:S04]  /*01b0*/  UISETP.NE.U32.AND UP0, UPT, UR8, URZ, UPT ;  /* 0x000000ff0800728c */ /* 0x004fc8000bf05070 */
[----:B------:R-:W-:-:S09]  /*01c0*/  UISETP.NE.AND.EX UP0, UPT, UR9, URZ, UPT, UP0 ;  /* 0x000000ff0900728c */ /* 0x000fd2000bf05300 */
[----:B------:R-:W-:Y:S05]  /*01d0*/  BRA.U UP0, `(.L_x_2) ;  /* 0x0000000100247547 */ /* 0x000fea000b800000 */
[----:B------:R-:W2:Y:S02]  /*01e0*/  LDCU.64 UR8, c[0x0][0xaa8] ;  /* 0x00015500ff0877ac */ /* 0x000ea40008000a00 */
[----:B--2---:R-:W-:-:S04]  /*01f0*/  UISETP.NE.U32.AND UP0, UPT, UR8, URZ, UPT ;  /* 0x000000ff0800728c */ /* 0x004fc8000bf05070 */
[----:B------:R-:W-:-:S09]  /*0200*/  UISETP.NE.AND.EX UP0, UPT, UR9, URZ, UPT, UP0 ;  /* 0x000000ff0900728c */ /* 0x000fd2000bf05300 */
[----:B------:R-:W-:Y:S05]  /*0210*/  BRA.U !UP0, `(.L_x_3) ;  /* 0x00000001080c7547 */ /* 0x000fea000b800000 */
[----:B------:R-:W2:Y:S02]  /*0220*/  LDC.64 R32, c[0x0][0xaa8] ;  /* 0x0002aa00ff207b82 */ /* 0x000ea40000000a00 */
[----:B--2---:R2:W5:Y:S01]  /*0230*/  LDG.E R32, desc[UR38][R32.64] ;  /* 0x0000002620207981 */ /* 0x004562000c1e1900 */
[----:B------:R-:W-:Y:S05]  /*0240*/  BRA `(.L_x_2) ;  /* 0x0000000000087947 */ /* 0x000fea0003800000 */
.L_x_3:
[----:B------:R-:W2:Y:S02]  /*0250*/  LDCU UR8, c[0x0][0xaa0] ;  /* 0x00015400ff0877ac */ /* 0x000ea40008000800 */
[----:B--2---:R-:W-:Y:S02]  /*0260*/  MOV R32, UR8 ;  /* 0x0000000800207c02 */ /* 0x004fe40008000f00 */
.L_x_2:
[----:B------:R-:W-:Y:S01]  /*0270*/  IMAD.U32 R0, RZ, RZ, UR10 ;  /* 0x0000000aff007e24 */ /* 0x000fe2000f8e00ff */
[----:B------:R-:W-:Y:S04]  /*0280*/  BSSY.RECONVERGENT B0, `(.L_x_4) ;  /* 0x000000f000007945 */ /* 0x000fe80003800200 */
[C---:B------:R-:W-:Y:S02]  /*0290*/  ISETP.NE.OR P1, PT, R0.reuse, 0x1, !P4 ;  /* 0x000000010000780c */ /* 0x040fe40006725670 */
[----:B------:R-:W-:-:S11]  /*02a0*/  ISETP.NE.OR P0, PT, R0, 0x3, !P4 ;  /* 0x000000030000780c */ /* 0x000fd60006705670 */
[----:B------:R-:W-:Y:S05]  /*02b0*/  @P1 BRA `(.L_x_5) ;  /* 0x00000000002c1947 */ /* 0x000fea0003800000 */
[----:B------:R-:W3:Y:S02]  /*02c0*/  LDCU.64 UR8, c[0x0][0x348] ;  /* 0x00006900ff0877ac */ /* 0x000ee40008000a00 */
[----:B---3--:R-:W-:Y:S02]  /*02d0*/  UIADD3 UR14, UP2, UPT, UR8, 0x80, URZ ;  /* 0x00000080080e7890 */ /* 0x008fe4000ff5e0ff */
[----:B------:R-:W-:Y:S02]  /*02e0*/  UIADD3 UR12, UP1, UPT, UR8, 0x280, URZ ;  /* 0x00000280080c7890 */ /* 0x000fe4000ff3e0ff */
[----:B------:R-:W-:Y:S02]  /*02f0*/  UIADD3 UR8, UP0, UPT, UR8, 0x180, URZ ;  /* 0x0000018008087890 */ /* 0x000fe4000ff1e0ff */
[----:B------:R-:W-:Y:S02]  /*0300*/  UIADD3.X UR15, UPT, UPT, URZ, UR9, URZ, UP2, !UPT ;  /* 0x00000009ff0f7290 */ /* 0x000fe400097fe4ff */
[----:B------:R-:W-:-:S02]  /*0310*/  UIADD3.X UR13, UPT, UPT, URZ, UR9, URZ, UP1, !UPT ;  /* 0x00000009ff0d7290 */ /* 0x000fc40008ffe4ff */
[----:B------:R-:W-:-:S05]  /*0320*/  UIADD3.X UR9, UPT, UPT, URZ, UR9, URZ, UP0, !UPT ;  /* 0x00000009ff097290 */ /* 0x000fca00087fe4ff */
[----:B------:R3:W-:Y:S02]  /*0330*/  UTMACCTL.PF [UR14] ;  /* 0x000000000e0079b9 */ /* 0x0007e40008040000 */
[----:B------:R3:W-:Y:S02]  /*0340*/  UTMACCTL.PF [UR12] ;  /* 0x000000000c0079b9 */ /* 0x0007e40008040000 */
[----:B------:R3:W-:Y:S02]  /*0350*/  UTMACCTL.PF [UR8] ;  /* 0x00000000080079b9 */ /* 0x0007e40008040000 */
[----:B---3--:R-:W-:Y:S01]  /*0360*/  NOP ;  /* 0x0000000000007918 */ /* 0x008fe20000000000 */
.L_x_5:
[----:B------:R-:W-:Y:S05]  /*0370*/  BSYNC.RECONVERGENT B0 ;  /* 0x0000000000007941 */ /* 0x000fea0003800200 */
.L_x_4:
[----:B------:R-:W-:Y:S04]  /*0380*/  BSSY.RECONVERGENT B0, `(.L_x_6) ;  /* 0x000000a000007945 */ /* 0x000fe80003800200 */
[----:B------:R-:W-:Y:S05]  /*0390*/  @P0 BRA `(.L_x_7) ;  /* 0x0000000000200947 */ /* 0x000fea0003800000 */
[----:B------:R-:W3:Y:S02]  /*03a0*/  LDCU.64 UR8, c[0x0][0x348] ;  /* 0x00006900ff0877ac */ /* 0x000ee40008000a00 */
[----:B---3--:R-:W-:Y:S02]  /*03b0*/  UIADD3 UR12, UP1, UPT, UR8, 0x780, URZ ;  /* 0x00000780080c7890 */ /* 0x008fe4000ff3e0ff */
[----:B------:R-:W-:Y:S02]  /*03c0*/  UIADD3 UR8, UP0, UPT, UR8, 0x880, URZ ;  /* 0x0000088008087890 */ /* 0x000fe4000ff1e0ff */
[----:B------:R-:W-:Y:S02]  /*03d0*/  UIADD3.X UR13, UPT, UPT, URZ, UR9, URZ, UP1, !UPT ;  /* 0x00000009ff0d7290 */ /* 0x000fe40008ffe4ff */
[----:B------:R-:W-:-:S07]  /*03e0*/  UIADD3.X UR9, UPT, UPT, URZ, UR9, URZ, UP0, !UPT ;  /* 0x00000009ff097290 */ /* 0x000fce00087fe4ff */
[----:B------:R3:W-:Y:S02]  /*03f0*/  UTMACCTL.PF [UR12] ;  /* 0x000000000c0079b9 */ /* 0x0007e40008040000 */
[----:B------:R3:W-:Y:S02]  /*0400*/  UTMACCTL.PF [UR8] ;  /* 0x00000000080079b9 */ /* 0x0007e40008040000 */
[----:B---3--:R-:W-:Y:S01]  /*0410*/  NOP ;  /* 0x0000000000007918 */ /* 0x008fe20000000000 */
.L_x_7:
[----:B------:R-:W-:Y:S05]  /*0420*/  BSYNC.RECONVERGENT B0 ;  /* 0x0000000000007941 */ /* 0x000fea0003800200 */
.L_x_6:
[----:B------:R-:W3:Y:S01]  /*0430*/  LDCU.64 UR8, c[0x0][0xa88] ;  /* 0x00015100ff0877ac */ /* 0x000ee20008000a00 */
[----:B------:R-:W-:Y:S02]  /*0440*/  UISETP.EQ.U32.AND UP1, UPT, UR6, URZ, UPT ;  /* 0x000000ff0600728c */ /* 0x000fe4000bf22070 */
[----:B------:R-:W-:Y:S02]  /*0450*/  UPLOP3.LUT UP5, UPT, UPT, UPT, UPT, 0x80, 0x8 ;  /* 0x000000000008789c */ /* 0x000fe40003faf070 */
[----:B---3--:R-:W-:-:S04]  /*0460*/  UISETP.NE.U32.AND UP0, UPT, UR8, URZ, UPT ;  /* 0x000000ff0800728c */ /* 0x008fc8000bf05070 */
[----:B------:R-:W-:-:S04]  /*0470*/  UISETP.NE.AND.EX UP0, UPT, UR9, URZ, UPT, UP0 ;  /* 0x000000ff0900728c */ /* 0x000fc8000bf05300 */
[----:B------:R-:W-:-:S04]  /*0480*/  UISETP.EQ.OR.EX UP2, UPT, UR7, URZ, !UP0, UP1 ;  /* 0x000000ff0700728c */ /* 0x000fc8000c742710 */
[----:B------:R-:W-:-:S05]  /*0490*/  UP2UR UR50, UPR, URZ, 0x4 ;  /* 0x00000004ff327883 */ /* 0x000fca0008000000 */
[----:B------:R-:W-:Y:S07]  /*04a0*/  BRA.U !UP2, `(.L_x_8) ;  /* 0x000000010a207547 */ /* 0x000fee000b800000 */
[----:B------:R-:W-:Y:S01]  /*04b0*/  UISETP.NE.U32.AND UP2, UPT, UR6, URZ, UPT ;  /* 0x000000ff0600728c */ /* 0x000fe2000bf45070 */
[----:B-----5:R-:W-:Y:S01]  /*04c0*/  FSETP.NEU.AND P0, PT, R35, RZ, PT ;  /* 0x000000ff2300720b */ /* 0x020fe20003f0d000 */
[----:B------:R-:W-:Y:S02]  /*04d0*/  USEL UR6, URZ, 0xffffffff, UP0 ;  /* 0xffffffffff067887 */ /* 0x000fe40008000000 */
[----:B------:R-:W-:-:S10]  /*04e0*/  UISETP.NE.AND.EX UP2, UPT, UR7, URZ, UPT, UP2 ;  /* 0x000000ff0700728c */ /* 0x000fd4000bf45320 */
[----:B------:R-:W-:Y:S01]  /*04f0*/  VOTEU.ANY UP1, P0 ;  /* 0x0000000000ff7886 */ /* 0x000fe20000020100 */
[----:B------:R-:W-:-:S04]  /*0500*/  @!UP2 USEL UR6, URZ, 0xffffffff, UP1 ;  /* 0xffffffffff06a887 */ /* 0x000fc80008800000 */
[----:B------:R-:W-:-:S04]  /*0510*/  ULOP3.LUT UR6, UR6, 0x1, URZ, 0xc0, !UPT ;  /* 0x0000000106067892 */ /* 0x000fc8000f8ec0ff */
[----:B------:R-:W-:-:S11]  /*0520*/  UISETP.NE.U32.AND UP5, UPT, UR6, 0x1, UPT ;  /* 0x000000010600788c */ /* 0x000fd6000bfa5070 */
.L_x_8:
[----:B------:R-:W3:Y:S02]  /*0530*/  SHFL.IDX PT, R0, R63, RZ, 0x1f ;  /* 0x00001fff3f007589 */ /* 0x000ee400000e0000 */
[----:B---3--:R-:W-:-:S13]  /*0540*/  ISETP.NE.AND P0, PT, R0, RZ, PT ;  /* 0x000000ff0000720c */ /* 0x008fda0003f05270 */
[----:B------:R-:W-:Y:S05]  /*0550*/  @P0 BRA `(.L_x_9) ;  /* 0x00000000005c0947 */ /* 0x000fea0003800000 */
[----:B------:R-:W-:Y:S01]  /*0560*/  UMOV UR7, 0x400 ;  /* 0x0000040000077882 */ /* 0x000fe20000000000 */
[----:B------:R-:W-:Y:S01]  /*0570*/  UMOV UR6, 0x1 ;  /* 0x0000000100067882 */ /* 0x000fe20000000000 */
[----:B------:R-:W-:Y:S02]  /*0580*/  ULEA UR7, UR37, UR7, 0x18 ;  /* 0x0000000725077291 */ /* 0x000fe4000f8ec0ff */
[----:B------:R-:W-:-:S04]  /*0590*/  UIADD3 UR8, UPT, UPT, -UR6, 0x100000, URZ ;  /* 0x0010000006087890 */ /* 0x000fc8000fffe1ff */
[----:B------:R-:W-:Y:S02]  /*05a0*/  USHF.L.U32 UR9, UR8, 0xb, URZ ;  /* 0x0000000b08097899 */ /* 0x000fe400080006ff */
[----:B------:R-:W-:Y:S01]  /*05b0*/  USHF.L.U32 UR8, UR8, 0x1, URZ ;  /* 0x0000000108087899 */ /* 0x000fe200080006ff */
[----:B------:R-:W-:Y:S01]  /*05c0*/  ELECT P0, URZ, PT ;  /* 0x0000000000ff782f */ /* 0x000fe20003800000 */
[----:B------:R-:W3:Y:S10]  /*05d0*/  FENCE.VIEW.ASYNC.S ;  /* 0x00000000000073c6 */ /* 0x000ef40000000000 */
[----:B---3--:R3:W4:Y:S01]  /*05e0*/  SYNCS.EXCH.64 URZ, [UR7], UR8 ;  /* 0x0000000807ff75b2 */ /* 0x0087220008000100 */
[----:B------:R3:W1:Y:S01]  /*05f0*/  SYNCS.EXCH.64 URZ, [UR7+0x38], UR8 ;  /* 0x0000380807ff75b2 */ /* 0x0006620008000100 */
        /* <DEDUP_REMOVED lines=11> */
[----:B------:R3:W1:Y:S02]  /*06b0*/  SYNCS.EXCH.64 URZ, [UR7+0x68], UR8 ;  /* 0x0000680807ff75b2 */ /* 0x0006640008000100 */
[----:B---3--:R-:W-:Y:S01]  /*06c0*/  NOP ;  /* 0x0000000000007918 */ /* 0x008fe20000000000 */
.L_x_9:
[----:B------:R-:W3:Y:S01]  /*06d0*/  SHFL.IDX PT, R0, R63, RZ, 0x1f ;  /* 0x00001fff3f007589 */ /* 0x000ee200000e0000 */
[----:B------:R-:W-:Y:S01]  /*06e0*/  NOP ;  /* 0x0000000000007918 */ /* 0x000fe20000000000 */
[----:B---3--:R-:W-:-:S13]  /*06f0*/  ISETP.NE.AND P0, PT, R0, 0x1, PT ;  /* 0x000000010000780c */ /* 0x008fda0003f05270 */
[----:B------:R-:W-:Y:S05]  /*0700*/  @P0 BRA `(.L_x_10) ;  /* 0x0000000000540947 */ /* 0x000fea0003800000 */
[----:B------:R-:W-:Y:S01]  /*0710*/  UMOV UR8, 0x400 ;  /* 0x0000040000087882 */ /* 0x000fe20000000000 */
[----:B------:R-:W-:Y:S01]  /*0720*/  UMOV UR7, 0x20 ;  /* 0x0000002000077882 */ /* 0x000fe20000000000 */
[----:B------:R-:W-:Y:S01]  /*0730*/  UMOV UR6, 0x80 ;  /* 0x0000008000067882 */ /* 0x000fe20000000000 */
[----:B------:R-:W-:Y:S02]  /*0740*/  ULEA UR8, UR37, UR8, 0x18 ;  /* 0x0000000825087291 */ /* 0x000fe4000f8ec0ff */
[----:B------:R-:W-:-:S04]  /*0750*/  UIADD3 UR12, UPT, UPT, -UR7, 0x100000, URZ ;  /* 0x00100000070c7890 */ /* 0x000fc8000fffe1ff */
[----:B------:R-:W-:Y:S02]  /*0760*/  USHF.L.U32 UR13, UR12, 0xb, URZ ;  /* 0x0000000b0c0d7899 */ /* 0x000fe400080006ff */
[----:B------:R-:W-:Y:S02]  /*0770*/  USHF.L.U32 UR12, UR12, 0x1, URZ ;  /* 0x000000010c0c7899 */ /* 0x000fe400080006ff */
[----:B------:R-:W-:-:S04]  /*0780*/  UIADD3 UR6, UPT, UPT, -UR6, 0x100000, URZ ;  /* 0x0010000006067890 */ /* 0x000fc8000fffe1ff */
[----:B------:R-:W-:Y:S02]  /*0790*/  USHF.L.U32 UR7, UR6, 0xb, URZ ;  /* 0x0000000b06077899 */ /* 0x000fe400080006ff */
[----:B------:R-:W-:Y:S01]  /*07a0*/  USHF.L.U32 UR6, UR6, 0x1, URZ ;  /* 0x0000000106067899 */ /* 0x000fe200080006ff */
[----:B------:R-:W-:Y:S01]  /*07b0*/  ELECT P0, URZ, PT ;  /* 0x0000000000ff782f */ /* 0x000fe20003800000 */
[----:B------:R-:W3:Y:S02]  /*07c0*/  FENCE.VIEW.ASYNC.S ;  /* 0x00000000000073c6 */ /* 0x000ee40000000000 */
[----:B---3--:R3:W1:Y:S08]  /*07d0*/  SYNCS.EXCH.64 URZ, [UR8+0x70], UR12 ;  /* 0x0000700c08ff75b2 */ /* 0x0086700008000100 */
[----:B------:R3:W1:Y:S01]  /*07e0*/  SYNCS.EXCH.64 URZ, [UR8+0x90], UR6 ;  /* 0x0000900608ff75b2 */ /* 0x0006620008000100 */
[----:B------:R3:W1:Y:S01]  /*07f0*/  SYNCS.EXCH.64 URZ, [UR8+0x78], UR12 ;  /* 0x0000780c08ff75b2 */ /* 0x0006620008000100 */
[----:B------:R3:W1:Y:S01]  /*0800*/  SYNCS.EXCH.64 URZ, [UR8+0x98], UR6 ;  /* 0x0000980608ff75b2 */ /* 0x0006620008000100 */
[----:B------:R3:W1:Y:S01]  /*0810*/  SYNCS.EXCH.64 URZ, [UR8+0x80], UR12 ;  /* 0x0000800c08ff75b2 */ /* 0x0006620008000100 */
[----:B------:R3:W1:Y:S01]  /*0820*/  SYNCS.EXCH.64 URZ, [UR8+0xa0], UR6 ;  /* 0x0000a00608ff75b2 */ /* 0x0006620008000100 */
[----:B------:R3:W1:Y:S01]  /*0830*/  SYNCS.EXCH.64 URZ, [UR8+0x88], UR12 ;  /* 0x0000880c08ff75b2 */ /* 0x0006620008000100 */
[----:B------:R3:W1:Y:S01]  /*0840*/  SYNCS.EXCH.64 URZ, [UR8+0xa8], UR6 ;  /* 0x0000a80608ff75b2 */ /* 0x0006620008000100 */
[----:B------:R-:W-:Y:S01]  /*0850*/  NOP ;  /* 0x0000000000007918 */ /* 0x000fe20000000000 */
.L_x_10:
[----:B------:R-:W2:Y:S01]  /*0860*/  SHFL.IDX PT, R0, R63, RZ, 0x1f ;  /* 0x00001fff3f007589 */ /* 0x000ea200000e0000 */
[----:B------:R-:W-:Y:S01]  /*0870*/  NOP ;  /* 0x0000000000007918 */ /* 0x000fe20000000000 */
[----:B--2---:R-:W-:-:S13]  /*0880*/  ISETP.NE.AND P0, PT, R0, 0x3, PT ;  /* 0x000000030000780c */ /* 0x004fda0003f05270 */
[----:B------:R-:W-:Y:S05]  /*0890*/  @P0 BRA `(.L_x_11) ;  /* 0x00000000002c0947 */ /* 0x000fea0003800000 */
[----:B---3--:R-:W-:Y:S01]  /*08a0*/  UMOV UR7, 0x400 ;  /* 0x0000040000077882 */ /* 0x008fe20000000000 */
[----:B------:R-:W-:Y:S01]  /*08b0*/  UMOV UR6, 0x20 ;  /* 0x0000002000067882 */ /* 0x000fe20000000000 */
[----:B------:R-:W-:Y:S02]  /*08c0*/  ULEA UR7, UR37, UR7, 0x18 ;  /* 0x0000000725077291 */ /* 0x000fe4000f8ec0ff */
[----:B------:R-:W-:-:S04]  /*08d0*/  UIADD3 UR8, UPT, UPT, -UR6, 0x100000, URZ ;  /* 0x0010000006087890 */ /* 0x000fc8000fffe1ff */
[----:B------:R-:W-:Y:S02]  /*08e0*/  USHF.L.U32 UR9, UR8, 0xb, URZ ;  /* 0x0000000b08097899 */ /* 0x000fe400080006ff */
[----:B------:R-:W-:Y:S01]  /*08f0*/  USHF.L.U32 UR8, UR8, 0x1, URZ ;  /* 0x0000000108087899 */ /* 0x000fe200080006ff */
[----:B------:R-:W-:Y:S01]  /*0900*/  ELECT P0, URZ, PT ;  /* 0x0000000000ff782f */ /* 0x000fe20003800000 */
[----:B------:R-:W2:Y:S10]  /*0910*/  FENCE.VIEW.ASYNC.S ;  /* 0x00000000000073c6 */ /* 0x000eb40000000000 */
[----:B--2---:R2:W3:Y:S01]  /*0920*/  SYNCS.EXCH.64 URZ, [UR7+0xb0], UR8 ;  /* 0x0000b00807ff75b2 */ /* 0x0044e20008000100 */
[----:B------:R2:W1:Y:S01]  /*0930*/  SYNCS.EXCH.64 URZ, [UR7+0xb8], UR8 ;  /* 0x0000b80807ff75b2 */ /* 0x0004620008000100 */
[----:B------:R-:W-:Y:S01]  /*0940*/  NOP ;  /* 0x0000000000007918 */ /* 0x000fe20000000000 */
.L_x_11:
[----:B------:R-:W4:Y:S01]  /*0950*/  SHFL.IDX PT, R0, R63, RZ, 0x1f ;  /* 0x00001fff3f007589 */ /* 0x000f2200000e0000 */
[----:B------:R-:W-:Y:S01]  /*0960*/  NOP ;  /* 0x0000000000007918 */ /* 0x000fe20000000000 */
[----:B----4-:R-:W-:-:S13]  /*0970*/  ISETP.NE.AND P0, PT, R0, 0x4, PT ;  /* 0x000000040000780c */ /* 0x010fda0003f05270 */
[----:B------:R-:W-:Y:S05]  /*0980*/  @P0 BRA `(.L_x_12) ;  /* 0x0000000000480947 */ /* 0x000fea0003800000 */
[----:B--23--:R-:W-:Y:S01]  /*0990*/  UMOV UR8, 0x1e0 ;  /* 0x000001e000087882 */ /* 0x00cfe20000000000 */
[----:B------:R-:W-:Y:S01]  /*09a0*/  UMOV UR7, 0x400 ;  /* 0x0000040000077882 */ /* 0x000fe20000000000 */
[----:B------:R-:W-:Y:S01]  /*09b0*/  USEL UR8, UR8, 0x1a0, UP5 ;  /* 0x000001a008087887 */ /* 0x000fe2000a800000 */
        /* <DEDUP_REMOVED lines=9> */
[----:B------:R-:W2:Y:S02]  /*0a50*/  FENCE.VIEW.ASYNC.S ;  /* 0x00000000000073c6 */ /* 0x000ea40000000000 */
[----:B--2---:R4:W2:Y:S08]  /*0a60*/  SYNCS.EXCH.64 URZ, [UR7+0xc0], UR12 ;  /* 0x0000c00c07ff75b2 */ /* 0x0048b00008000100 */
[----:B------:R4:W3:Y:S01]  /*0a70*/  SYNCS.EXCH.64 URZ, [UR7+0xd0], UR8 ;  /* 0x0000d00807ff75b2 */ /* 0x0008e20008000100 */
[----:B------:R4:W1:Y:S01]  /*0a80*/  SYNCS.EXCH.64 URZ, [UR7+0xc8], UR12 ;  /* 0x0000c80c07ff75b2 */ /* 0x0008620008000100 */
[----:B------:R4:W1:Y:S02]  /*0a90*/  SYNCS.EXCH.64 URZ, [UR7+0xd8], UR8 ;  /* 0x0000d80807ff75b2 */ /* 0x0008640008000100 */
[----:B----4-:R-:W-:Y:S01]  /*0aa0*/  NOP ;  /* 0x0000000000007918 */ /* 0x010fe20000000000 */
.L_x_12:
[----:B------:R-:W4:Y:S01]  /*0ab0*/  SHFL.IDX PT, R0, R63, RZ, 0x1f ;  /* 0x00001fff3f007589 */ /* 0x000f2200000e0000 */
[----:B------:R-:W-:Y:S01]  /*0ac0*/  NOP ;  /* 0x0000000000007918 */ /* 0x000fe20000000000 */
[----:B----4-:R-:W-:-:S13]  /*0ad0*/  ISETP.NE.AND P0, PT, R0, 0x5, PT ;  /* 0x000000050000780c */ /* 0x010fda0003f05270 */
[----:B------:R-:W-:Y:S05]  /*0ae0*/  @P0 BRA `(.L_x_13) ;  /* 0x0000000000440947 */ /* 0x000fea0003800000 */
[----:B--23--:R-:W-:Y:S01]  /*0af0*/  UMOV UR8, 0x400 ;  /* 0x0000040000087882 */ /* 0x00cfe20000000000 */
        /* <DEDUP_REMOVED lines=16> */
.L_x_13:
[----:B------:R-:W4:Y:S01]  /*0c00*/  SHFL.IDX PT, R0, R63, RZ, 0x1f ;  /* 0x00001fff3f007589 */ /* 0x000f2200000e0000 */
[----:B------:R-:W-:Y:S01]  /*0c10*/  ISETP.NE.OR P1, PT, RZ, UR10, !P4 ;  /* 0x0000000aff007c0c */ /* 0x000fe2000e725670 */
[----:B------:R-:W-:Y:S01]  /*0c20*/  NOP ;  /* 0x0000000000007918 */ /* 0x000fe20000000000 */
[----:B----4-:R-:W-:-:S13]  /*0c30*/  ISETP.NE.AND P0, PT, R0, 0x3, PT ;  /* 0x000000030000780c */ /* 0x010fda0003f05270 */
[----:B------:R-:W-:Y:S05]  /*0c40*/  @P0 BRA `(.L_x_14) ;  /* 0x0000000000340947 */ /* 0x000fea0003800000 */
[----:B--23--:R-:W-:Y:S01]  /*0c50*/  UMOV UR7, 0x400 ;  /* 0x0000040000077882 */ /* 0x00cfe20000000000 */
[----:B------:R-:W-:Y:S01]  /*0c60*/  UMOV UR6, 0x20 ;  /* 0x0000002000067882 */ /* 0x000fe20000000000 */
[----:B------:R-:W-:Y:S02]  /*0c70*/  ULEA UR7, UR37, UR7, 0x18 ;  /* 0x0000000725077291 */ /* 0x000fe4000f8ec0ff */
[----:B------:R-:W-:-:S04]  /*0c80*/  UIADD3 UR8, UPT, UPT, -UR6, 0x100000, URZ ;  /* 0x0010000006087890 */ /* 0x000fc8000fffe1ff */
[----:B------:R-:W-:Y:S02]  /*0c90*/  USHF.L.U32 UR9, UR8, 0xb, URZ ;  /* 0x0000000b08097899 */ /* 0x000fe400080006ff */
[----:B------:R-:W-:Y:S01]  /*0ca0*/  USHF.L.U32 UR8, UR8, 0x1, URZ ;  /* 0x0000000108087899 */ /* 0x000fe200080006ff */
[----:B------:R-:W-:Y:S01]  /*0cb0*/  ELECT P0, URZ, PT ;  /* 0x0000000000ff782f */ /* 0x000fe20003800000 */
[----:B------:R-:W2:Y:S10]  /*0cc0*/  FENCE.VIEW.ASYNC.S ;  /* 0x00000000000073c6 */ /* 0x000eb40000000000 */
[----:B--2---:R4:W2:Y:S01]  /*0cd0*/  SYNCS.EXCH.64 URZ, [UR7+0x100], UR8 ;  /* 0x0001000807ff75b2 */ /* 0x0048a20008000100 */
[----:B------:R4:W3:Y:S01]  /*0ce0*/  SYNCS.EXCH.64 URZ, [UR7+0x110], UR8 ;  /* 0x0001100807ff75b2 */ /* 0x0008e20008000100 */
[----:B------:R4:W1:Y:S01]  /*0cf0*/  SYNCS.EXCH.64 URZ, [UR7+0x108], UR8 ;  /* 0x0001080807ff75b2 */ /* 0x0008620008000100 */
[----:B------:R4:W1:Y:S02]  /*0d00*/  SYNCS.EXCH.64 URZ, [UR7+0x118], UR8 ;  /* 0x0001180807ff75b2 */ /* 0x0008640008000100 */
[----:B----4-:R-:W-:Y:S01]  /*0d10*/  NOP ;  /* 0x0000000000007918 */ /* 0x010fe20000000000 */
.L_x_14:
[----:B------:R-:W-:Y:S01]  /*0d20*/  VOTEU.ALL UP1, P1 ;  /* 0x0000000000ff7886 */ /* 0x000fe20000820000 */
[----:B--23--:R-:W2:Y:S01]  /*0d30*/  LDCU UR7, c[0x0][0x36c] ;  /* 0x00006d80ff0777ac */ /* 0x00cea20008000800 */
[----:B------:R-:W-:Y:S01]  /*0d40*/  NOP ;  /* 0x0000000000007918 */ /* 0x000fe20000000000 */
[----:B-1----:R-:W-:Y:S01]  /*0d50*/  LOP3.LUT R3, R72, 0x1f, RZ, 0xc0, !PT ;  /* 0x0000001f48037812 */ /* 0x002fe200078ec0ff */
[----:B------:R-:W-:Y:S01]  /*0d60*/  UMOV UR8, 0x20 ;  /* 0x0000002000087882 */ /* 0x000fe20000000000 */
[----:B------:R-:W-:Y:S01]  /*0d70*/  @!UP1 UMOV UR6, 0x400 ;  /* 0x0000040000069882 */ /* 0x000fe20000000000 */
[----:B------:R-:W-:-:S04]  /*0d80*/  @!UP1 UIADD3 UR8, UPT, UPT, -UR8, 0x100000, URZ ;  /* 0x0010000008089890 */ /* 0x000fc8000fffe1ff */
[----:B------:R-:W-:Y:S02]  /*0d90*/  @!UP1 USHF.L.U32 UR9, UR8, 0xb, URZ ;  /* 0x0000000b08099899 */ /* 0x000fe400080006ff */
[----:B------:R-:W-:Y:S02]  /*0da0*/  @!UP1 USHF.L.U32 UR8, UR8, 0x1, URZ ;  /* 0x0000000108089899 */ /* 0x000fe400080006ff */
[----:B------:R-:W-:Y:S01]  /*0db0*/  @!UP1 ULEA UR6, UR37, UR6, 0x18 ;  /* 0x0000000625069291 */ /* 0x000fe2000f8ec0ff */
[----:B------:R-:W-:Y:S01]  /*0dc0*/  VOTEU.ALL UP1, P1 ;  /* 0x0000000000ff7886 */ /* 0x000fe20000820000 */
[----:B------:R-:W-:Y:S01]  /*0dd0*/  UISETP.NE.AND UP4, UPT, UR10, URZ, UPT ;  /* 0x000000ff0a00728c */ /* 0x000fe2000bf85270 */
[----:B------:R-:W1:Y:S09]  /*0de0*/  FENCE.VIEW.ASYNC.S ;  /* 0x00000000000073c6 */ /* 0x000e720000000000 */
[----:B-1----:R1:W3:Y:S01]  /*0df0*/  @!UP1 SYNCS.EXCH.64 URZ, [UR6+0x120], UR8 ;  /* 0x0001200806ff95b2 */ /* 0x0022e20008000100 */
[----:B--2---:R-:W-:-:S09]  /*0e00*/  UISETP.EQ.U32.AND UP1, UPT, UR7, 0x1, UPT ;  /* 0x000000010700788c */ /* 0x004fd2000bf22070 */
[----:B------:R-:W-:Y:S05]  /*0e10*/  BRA.U !UP1, `(.L_x_15) ;  /* 0x0000000109087547 */ /* 0x000fea000b800000 */
[----:B---3--:R-:W-:Y:S01]  /*0e20*/  UCGABAR_ARV ;  /* 0x00000000000079c7 */ /* 0x008fe20008000000 */
[----:B------:R-:W-:Y:S05]  /*0e30*/  BRA `(.L_x_16) ;  /* 0x0000000000047947 */ /* 0x000fea0003800000 */
.L_x_15:
[----:B---3--:R-:W-:Y:S01]  /*0e40*/  NOP ;  /* 0x0000000000007918 */ /* 0x008fe20000000000 */
.L_x_16:
[----:B------:R-:W2:Y:S01]  /*0e50*/  S2R R20, SR_CTAID.Y ;  /* 0x0000000000147919 */ /* 0x000ea20000002600 */
[----:B------:R-:W-:-:S05]  /*0e60*/  CS2R.32 R58, SR_CgaSize ;  /* 0x00000000003a7805 */ /* 0x000fca0000008a00 */
[----:B------:R-:W-:-:S05]  /*0e70*/  IMAD R58, R58, -0xa0, RZ ;  /* 0xffffff603a3a7824 */ /* 0x000fca00078e02ff */
[----:B-1----:R-:W-:-:S14]  /*0e80*/  R2UR UR6, R58 ;  /* 0x000000003a0672ca */ /* 0x002fdc00000e0000 */
[----:B------:R-:W1:Y:S01]  /*0e90*/  LDCU UR6, c[0x0][UR6+0x2b4] ;  /* 0x00005680060677ac */ /* 0x000e620008000800 */
[----:B------:R-:W-:-:S05]  /*0ea0*/  CS2R.32 R0, SR_CgaSize ;  /* 0x0000000000007805 */ /* 0x000fca0000008a00 */
[----:B------:R-:W-:-:S06]  /*0eb0*/  IMAD R0, R0, -0xa0, RZ ;  /* 0xffffff6000007824 */ /* 0x000fcc00078e02ff */
[----:B------:R-:W3:Y:S01]  /*0ec0*/  LDC R0, c[0x0][R0+0x2a4] ;  /* 0x0000a90000007b82 */ /* 0x000ee20000000800 */
[----:B------:R-:W-:Y:S01]  /*0ed0*/  PRMT R10, RZ, 0x7610, R10 ;  /* 0x00007610ff0a7816 */ /* 0x000fe2000000000a */
[----:B------:R-:W4:Y:S01]  /*0ee0*/  S2R R21, SR_CTAID.X ;  /* 0x0000000000157919 */ /* 0x000f220000002500 */
[----:B------:R-:W-:-:S05]  /*0ef0*/  CS2R.32 R58, SR_CgaSize ;  /* 0x00000000003a7805 */ /* 0x000fca0000008a00 */
[----:B------:R-:W-:-:S05]  /*0f00*/  IMAD R58, R58, -0xa0, RZ ;  /* 0xffffff603a3a7824 */ /* 0x000fca00078e02ff */
[----:B------:R-:W-:-:S14]  /*0f10*/  R2UR UR7, R58 ;  /* 0x000000003a0772ca */ /* 0x000fdc00000e0000 */
[----:B------:R-:W3:Y:S01]  /*0f20*/  LDCU UR7, c[0x0][UR7+0x2b0] ;  /* 0x00005600070777ac */ /* 0x000ee20008000800 */
[----:B------:R-:W-:Y:S01]  /*0f30*/  UISETP.NE.AND UP2, UPT, UR10, 0x2, UPT ;  /* 0x000000020a00788c */ /* 0x000fe2000bf45270 */
[----:B------:R-:W1:Y:S01]  /*0f40*/  LDC R13, c[0x0][0xd24] ;  /* 0x00034900ff0d7b82 */ /* 0x000e620000000800 */
[----:B------:R-:W-:-:S05]  /*0f50*/  CS2R.32 R4, SR_CgaSize ;  /* 0x0000000000047805 */ /* 0x000fca0000008a00 */
[----:B------:R-:W-:-:S06]  /*0f60*/  IMAD R4, R4, -0xa0, RZ ;  /* 0xffffff6004047824 */ /* 0x000fcc00078e02ff */
[----:B------:R-:W3:Y:S08]  /*0f70*/  LDC R4, c[0x0][R4+0x2a0] ;  /* 0x0000a80004047b82 */ /* 0x000ef00000000800 */
[----:B------:R-:W3:Y:S01]  /*0f80*/  LDC R2, c[0x0][0xd24] ;  /* 0x00034900ff027b82 */ /* 0x000ee20000000800 */
[----:B--2---:R-:W-:-:S07]  /*0f90*/  I2FP.F32.U32 R5, R20 ;  /* 0x0000001400057245 */ /* 0x004fce0000201000 */
[----:B------:R-:W2:Y:S01]  /*0fa0*/  S2UR UR36, SR_CTAID.Z ;  /* 0x00000000002479c3 */ /* 0x000ea20000002700 */
[----:B-1----:R-:W-:Y:S02]  /*0fb0*/  ISETP.GE.AND P0, PT, R13, 0x1, PT ;  /* 0x000000010d00780c */ /* 0x002fe40003f06270 */
[----:B----4-:R-:W-:Y:S01]  /*0fc0*/  I2FP.F32.U32 R6, R21 ;  /* 0x0000001500067245 */ /* 0x010fe20000201000 */
[----:B------:R-:W-:Y:S01]  /*0fd0*/  FMUL R5, R5, UR6 ;  /* 0x0000000605057c20 */ /* 0x000fe20008400000 */
[----:B------:R-:W1:Y:S01]  /*0fe0*/  LDCU UR6, c[0x0][0xd30] ;  /* 0x0001a600ff0677ac */ /* 0x000e620008000800 */
[----:B------:R-:W-:Y:S02]  /*0ff0*/  LOP3.LUT R11, R21, 0x1, RZ, 0xc0, !PT ;  /* 0x00000001150b7812 */ /* 0x000fe400078ec0ff */
[----:B---3--:R-:W-:Y:S01]  /*1000*/  FMUL R6, R6, UR7 ;  /* 0x0000000706067c20 */ /* 0x008fe20008400000 */
[----:B------:R-:W3:Y:S08]  /*1010*/  F2I.U32.TRUNC.NTZ R51, R5 ;  /* 0x0000000500337305 */ /* 0x000ef0000020f000 */
[----:B------:R-:W4:Y:S01]  /*1020*/  F2I.U32.TRUNC.NTZ R58, R6 ;  /* 0x00000006003a7305 */ /* 0x000f22000020f000 */
[----:B-1----:R-:W-:Y:S01]  /*1030*/  UISETP.NE.AND UP3, UPT, UR6, 0x1, UPT ;  /* 0x000000010600788c */ /* 0x002fe2000bf65270 */
[----:B---3--:R-:W-:-:S04]  /*1040*/  IMAD.MOV R51, RZ, RZ, -R51 ;  /* 0x000000ffff337224 */ /* 0x008fc800078e0a33 */
[----:B------:R-:W-:Y:S01]  /*1050*/  IMAD R51, R0, R51, R20 ;  /* 0x0000003300337224 */ /* 0x000fe200078e0214 */
[----:B------:R-:W-:Y:S01]  /*1060*/  PRMT R0, RZ, 0x7610, R0 ;  /* 0x00007610ff007816 */ /* 0x000fe20000000000 */
[----:B----4-:R-:W-:-:S04]  /*1070*/  IMAD.MOV R58, RZ, RZ, -R58 ;  /* 0x000000ffff3a7224 */ /* 0x010fc800078e0a3a */
[----:B------:R-:W-:Y:S01]  /*1080*/  IMAD R58, R4, R58, R21 ;  /* 0x0000003a043a7224 */ /* 0x000fe200078e0215 */
[----:B--2---:R-:W-:Y:S06]  /*1090*/  BRA.U UP4, `(.L_x_17) ;  /* 0x0000000104247547 */ /* 0x004fec000b800000 */
[----:B------:R-:W-:Y:S01]  /*10a0*/  ISETP.NE.AND P1, PT, R51, RZ, PT ;  /* 0x000000ff3300720c */ /* 0x000fe20003f25270 */
[----:B------:R-:W-:Y:S01]  /*10b0*/  IMAD.MOV.U32 R0, RZ, RZ, 0x3 ;  /* 0x00000003ff007424 */ /* 0x000fe200078e00ff */
[C---:B------:R-:W-:Y:S02]  /*10c0*/  LOP3.LUT R5, R58.reuse, 0xfffffffe, RZ, 0xc0, !PT ;  /* 0xfffffffe3a057812 */ /* 0x040fe400078ec0ff */
[----:B------:R-:W-:Y:S02]  /*10d0*/  ISETP.LT.U32.OR P1, PT, R58, 0x2, !P1 ;  /* 0x000000023a00780c */ /* 0x000fe40004f21470 */
[----:B------:R-:W-:Y:S02]  /*10e0*/  SHF.L.U32 R0, R0, R5, RZ ;  /* 0x0000000500007219 */ /* 0x000fe400000006ff */
[----:B------:R-:W-:Y:S02]  /*10f0*/  SEL R7, RZ, 0x1, !P1 ;  /* 0x00000001ff077807 */ /* 0x000fe40004800000 */
[----:B------:R-:W-:-:S05]  /*1100*/  SEL R4, RZ, 0x2, !P1 ;  /* 0x00000002ff047807 */ /* 0x000fca0004800000 */
[----:B------:R-:W-:-:S05]  /*1110*/  IMAD.IADD R4, R7, 0x1, R4 ;  /* 0x0000000107047824 */ /* 0x000fca00078e0204 */
[----:B------:R-:W-:Y:S02]  /*1120*/  PRMT R10, R4, 0x7610, R10 ;  /* 0x00007610040a7816 */ /* 0x000fe4000000000a */
.L_x_17:
[----:B------:R-:W-:Y:S05]  /*1130*/  @!P0 BRA `(.L_x_18) ;  /* 0x0000000000b88947 */ /* 0x000fea0003800000 */
[----:B------:R-:W1:Y:S01]  /*1140*/  LDC.64 R6, c[0x0][0xd18] ;  /* 0x00034600ff067b82 */ /* 0x000e620000000a00 */
[----:B------:R-:W-:-:S07]  /*1150*/  ISETP.NE.AND P0, PT, R13, 0x1, PT ;  /* 0x000000010d00780c */ /* 0x000fce0003f05270 */
[----:B------:R-:W2:Y:S08]  /*1160*/  LDC R14, c[0x0][0xd0c] ;  /* 0x00034300ff0e7b82 */ /* 0x000eb00000000800 */
[----:B------:R-:W3:Y:S08]  /*1170*/  LDC R15, c[0x0][0x370] ;  /* 0x0000dc00ff0f7b82 */ /* 0x000ef00000000800 */
[----:B------:R-:W4:Y:S01]  /*1180*/  LDC R16, c[0x0][0x374] ;  /* 0x0000dd00ff107b82 */ /* 0x000f220000000800 */
[----:B-1----:R-:W-:-:S07]  /*1190*/  ISETP.NE.AND P1, PT, R6, 0x1, PT ;  /* 0x000000010600780c */ /* 0x002fce0003f25270 */
[----:B------:R-:W3:Y:S01]  /*11a0*/  LDC.64 R8, c[0x0][0xd10] ;  /* 0x00034400ff087b82 */ /* 0x000ee20000000a00 */
[----:B--2---:R-:W-:-:S07]  /*11b0*/  ISETP.NE.AND P2, PT, R14, 0x1, PT ;  /* 0x000000010e00780c */ /* 0x004fce0003f45270 */
[----:B------:R-:W1:Y:S08]  /*11c0*/  LDC R12, c[0x0][0xd20] ;  /* 0x00034800ff0c7b82 */ /* 0x000e700000000800 */
[----:B------:R-:W2:Y:S01]  /*11d0*/  LDC.64 R4, c[0x0][0xd28] ;  /* 0x00034a00ff047b82 */ /* 0x000ea20000000a00 */
[----:B----4-:R-:W-:-:S04]  /*11e0*/  IMAD.HI.U32 R17, R16, R7, RZ ;  /* 0x0000000710117227 */ /* 0x010fc800078e00ff */
[----:B------:R-:W-:-:S04]  /*11f0*/  IMAD.HI.U32 R7, R20, R7, RZ ;  /* 0x0000000714077227 */ /* 0x000fc800078e00ff */
[----:B---3--:R-:W-:-:S04]  /*1200*/  IMAD.HI.U32 R18, R15, R8, RZ ;  /* 0x000000080f127227 */ /* 0x008fc800078e00ff */
[C---:B------:R-:W-:Y:S01]  /*1210*/  IMAD.HI.U32 R22, R21.reuse, R8, RZ ;  /* 0x0000000815167227 */ /* 0x040fe200078e00ff */
[-C--:B------:R-:W-:Y:S02]  /*1220*/  @P2 SHF.R.U32.HI R15, RZ, R9.reuse, R18 ;  /* 0x00000009ff0f2219 */ /* 0x080fe40000011612 */
[-C--:B-1----:R-:W-:Y:S02]  /*1230*/  @P1 SHF.R.U32.HI R16, RZ, R12.reuse, R17 ;  /* 0x0000000cff101219 */ /* 0x082fe40000011611 */
[----:B------:R-:W-:Y:S02]  /*1240*/  SHF.R.U32.HI R7, RZ, R12, R7 ;  /* 0x0000000cff077219 */ /* 0x000fe40000011607 */
[----:B------:R-:W-:Y:S02]  /*1250*/  SHF.R.U32.HI R22, RZ, R9, R22 ;  /* 0x00000009ff167219 */ /* 0x000fe40000011616 */
[----:B------:R-:W-:Y:S01]  /*1260*/  SEL R7, R20, R7, !P1 ;  /* 0x0000000714077207 */ /* 0x000fe20004800000 */
[----:B--2---:R-:W-:Y:S01]  /*1270*/  IMAD.HI.U32 R18, R16, R4, RZ ;  /* 0x0000000410127227 */ /* 0x004fe200078e00ff */
[----:B------:R-:W-:-:S02]  /*1280*/  SEL R9, R21, R22, !P2 ;  /* 0x0000001615097207 */ /* 0x000fc40005000000 */
[----:B------:R-:W-:Y:S01]  /*1290*/  IADD3 R17, PT, PT, -R7, RZ, RZ ;  /* 0x000000ff07117210 */ /* 0x000fe20007ffe1ff */
[----:B------:R-:W-:Y:S01]  /*12a0*/  IMAD.HI.U32 R8, R15, R4, RZ ;  /* 0x000000040f087227 */ /* 0x000fe200078e00ff */
[----:B------:R-:W-:-:S03]  /*12b0*/  @P0 SHF.R.U32.HI R16, RZ, R5, R18 ;  /* 0x00000005ff100219 */ /* 0x000fc60000011612 */
[----:B------:R-:W-:Y:S01]  /*12c0*/  IMAD R17, R6, R17, R20 ;  /* 0x0000001106117224 */ /* 0x000fe200078e0214 */
[----:B------:R-:W-:Y:S01]  /*12d0*/  @P0 SHF.R.U32.HI R15, RZ, R5, R8 ;  /* 0x00000005ff0f0219 */ /* 0x000fe20000011608 */
[----:B------:R-:W-:-:S04]  /*12e0*/  IMAD R16, R16, R13, RZ ;  /* 0x0000000d10107224 */ /* 0x000fc800078e02ff */
[----:B------:R-:W-:Y:S01]  /*12f0*/  IMAD R8, R15, R13, RZ ;  /* 0x0000000d0f087224 */ /* 0x000fe200078e02ff */
[----:B------:R-:W-:-:S04]  /*1300*/  ISETP.GE.AND P1, PT, R7, R16, PT ;  /* 0x000000100700720c */ /* 0x000fc80003f26270 */
[----:B------:R-:W-:Y:S01]  /*1310*/  ISETP.GE.OR P1, PT, R9, R8, P1 ;  /* 0x000000080900720c */ /* 0x000fe20000f26670 */
[----:B------:R-:W-:-:S05]  /*1320*/  IMAD.HI.U32 R8, R7, R4, RZ ;  /* 0x0000000407087227 */ /* 0x000fca00078e00ff */
[----:B------:R-:W-:-:S04]  /*1330*/  SHF.R.U32.HI R8, RZ, R5, R8 ;  /* 0x00000005ff087219 */ /* 0x000fc80000011608 */
[----:B------:R-:W-:-:S03]  /*1340*/  SEL R8, R7, R8, !P0 ;  /* 0x0000000807087207 */ /* 0x000fc60004000000 */
[----:B------:R-:W-:Y:S01]  /*1350*/  @!P1 IMAD.HI.U32 R12, R9, R4, RZ ;  /* 0x00000004090c9227 */ /* 0x000fe200078e00ff */
[----:B------:R-:W-:-:S04]  /*1360*/  IADD3 R4, PT, PT, -R8, RZ, RZ ;  /* 0x000000ff08047210 */ /* 0x000fc80007ffe1ff */
[----:B------:R-:W-:Y:S01]  /*1370*/  @!P1 SHF.R.U32.HI R12, RZ, R5, R12 ;  /* 0x00000005ff0c9219 */ /* 0x000fe2000001160c */
[----:B------:R-:W-:-:S03]  /*1380*/  IMAD R4, R13, R4, R7 ;  /* 0x000000040d047224 */ /* 0x000fc600078e0207 */
[----:B------:R-:W-:-:S05]  /*1390*/  @!P1 SEL R5, R9, R12, !P0 ;  /* 0x0000000c09059207 */ /* 0x000fca0004000000 */
[--C-:B------:R-:W-:Y:S02]  /*13a0*/  @!P1 IMAD.IADD R8, R8, 0x1, -R5.reuse ;  /* 0x0000000108089824 */ /* 0x100fe400078e0a05 */
[----:B------:R-:W-:Y:S01]  /*13b0*/  @!P1 IMAD R5, R4, R15, R5 ;  /* 0x0000000f04059224 */ /* 0x000fe200078e0205 */
[----:B------:R-:W-:Y:S01]  /*13c0*/  IADD3 R4, PT, PT, -R9, RZ, RZ ;  /* 0x000000ff09047210 */ /* 0x000fe20007ffe1ff */
[----:B------:R-:W-:Y:S02]  /*13d0*/  @!P1 IMAD R7, R8, R13, R9 ;  /* 0x0000000d08079224 */ /* 0x000fe400078e0209 */
[----:B------:R-:W-:Y:S02]  /*13e0*/  @!P1 IMAD.MOV.U32 R9, RZ, RZ, R5 ;  /* 0x000000ffff099224 */ /* 0x000fe400078e0005 */
[----:B------:R-:W-:Y:S02]  /*13f0*/  IMAD R4, R14, R4, R21 ;  /* 0x000000040e047224 */ /* 0x000fe400078e0215 */
[----:B------:R-:W-:-:S02]  /*1400*/  IMAD R20, R7, R6, R17 ;  /* 0x0000000607147224 */ /* 0x000fc400078e0211 */
[----:B------:R-:W-:Y:S02]  /*1410*/  IMAD R21, R9, R14, R4 ;  /* 0x0000000e09157224 */ /* 0x000fe400078e0204 */
.L_x_18:
[----:B------:R-:W-:Y:S05]  /*1420*/  BRA.U UP3, `(.L_x_19) ;  /* 0x0000000103407547 */ /* 0x000fea000b800000 */
[----:B------:R-:W1:Y:S08]  /*1430*/  LDC.64 R6, c[0x0][0xd10] ;  /* 0x00034400ff067b82 */ /* 0x000e700000000a00 */
[----:B------:R-:W2:Y:S08]  /*1440*/  LDC.64 R4, c[0x0][0xd18] ;  /* 0x00034600ff047b82 */ /* 0x000eb00000000a00 */
[----:B------:R-:W3:Y:S08]  /*1450*/  LDC R8, c[0x0][0xd20] ;  /* 0x00034800ff087b82 */ /* 0x000ef00000000800 */
[----:B------:R-:W4:Y:S01]  /*1460*/  LDC R12, c[0x0][0xd0c] ;  /* 0x00034300ff0c7b82 */ /* 0x000f220000000800 */
[----:B-1----:R-:W-:-:S05]  /*1470*/  IMAD.HI.U32 R6, R21, R6, RZ ;  /* 0x0000000615067227 */ /* 0x002fca00078e00ff */
[----:B------:R-:W-:Y:S01]  /*1480*/  SHF.R.U32.HI R6, RZ, R7, R6 ;  /* 0x00000007ff067219 */ /* 0x000fe20000011606 */
[----:B--2---:R-:W-:Y:S01]  /*1490*/  IMAD.HI.U32 R5, R20, R5, RZ ;  /* 0x0000000514057227 */ /* 0x004fe200078e00ff */
[----:B------:R-:W-:-:S04]  /*14a0*/  ISETP.NE.AND P0, PT, R4, 0x1, PT ;  /* 0x000000010400780c */ /* 0x000fc80003f05270 */
[----:B---3--:R-:W-:-:S04]  /*14b0*/  SHF.R.U32.HI R5, RZ, R8, R5 ;  /* 0x00000008ff057219 */ /* 0x008fc80000011605 */
[----:B------:R-:W-:Y:S02]  /*14c0*/  SEL R5, R20, R5, !P0 ;  /* 0x0000000514057207 */ /* 0x000fe40004000000 */
[----:B----4-:R-:W-:-:S04]  /*14d0*/  ISETP.NE.AND P1, PT, R12, 0x1, PT ;  /* 0x000000010c00780c */ /* 0x010fc80003f25270 */
[----:B------:R-:W-:-:S05]  /*14e0*/  SEL R6, R21, R6, !P1 ;  /* 0x0000000615067207 */ /* 0x000fca0004800000 */
[----:B------:R-:W-:Y:S02]  /*14f0*/  IMAD.IADD R7, R5, 0x1, -R6 ;  /* 0x0000000105077824 */ /* 0x000fe400078e0a06 */
[----:B------:R-:W-:Y:S02]  /*1500*/  IMAD.IADD R5, R6, 0x1, -R5 ;  /* 0x0000000106057824 */ /* 0x000fe400078e0a05 */
[----:B------:R-:W-:Y:S02]  /*1510*/  IMAD R21, R7, R12, R21 ;  /* 0x0000000c07157224 */ /* 0x000fe400078e0215 */
[----:B------:R-:W-:Y:S02]  /*1520*/  IMAD R20, R5, R4, R20 ;  /* 0x0000000405147224 */ /* 0x000fe400078e0214 */
.L_x_19:
[----:B------:R-:W-:Y:S05]  /*1530*/  BRA.U !UP1, `(.L_x_20) ;  /* 0x00000001090c7547 */ /* 0x000fea000b800000 */
[----:B------:R-:W-:Y:S01]  /*1540*/  UCGABAR_WAIT ;  /* 0x0000000000007dc7 */ /* 0x000fe20008000000 */
[----:B------:R-:W-:Y:S01]  /*1550*/  CCTL.IVALL ;  /* 0x00000000ff00798f */ /* 0x000fe20002000000 */
[----:B------:R-:W-:Y:S05]  /*1560*/  BRA `(.L_x_21) ;  /* 0x0000000000047947 */ /* 0x000fea0003800000 */
.L_x_20:
[----:B------:R-:W-:Y:S06]  /*1570*/  BAR.SYNC.DEFER_BLOCKING 0x0 ;  /* 0x0000000000007b1d */ /* 0x000fec0000010000 */
.L_x_21:
[----:B------:R-:W1:Y:S02]  /*1580*/  LDCU UR7, c[0x0][0x38c] ;  /* 0x00007180ff0777ac */ /* 0x000e640008000800 */
[----:B-1----:R-:W-:-:S04]  /*1590*/  UIADD3 UR7, UPT, UPT, UR7, 0x7f, URZ ;  /* 0x0000007f07077890 */ /* 0x002fc8000fffe0ff */
[----:B------:R-:W-:-:S04]  /*15a0*/  USHF.R.S32.HI UR6, URZ, 0x1f, UR7 ;  /* 0x0000001fff067899 */ /* 0x000fc80008011407 */
[----:B------:R-:W-:-:S04]  /*15b0*/  ULEA.HI UR6, UR6, UR7, URZ, 0x7 ;  /* 0x0000000706067291 */ /* 0x000fc8000f8f38ff */
[----:B------:R-:W-:Y:S01]  /*15c0*/  USHF.R.S32.HI UR15, URZ, 0x7, UR6 ;  /* 0x00000007ff0f7899 */ /* 0x000fe20008011406 */
[----:B------:R-:W-:Y:S11]  /*15d0*/  BRA.U UP2, `(.L_x_22) ;  /* 0x00000011021c7547 */ /* 0x000ff6000b800000 */
[----:B------:R-:W1:Y:S01]  /*15e0*/  LDC R3, c[0x0][0x370] ;  /* 0x0000dc00ff037b82 */ /* 0x000e620000000800 */
[----:B------:R-:W-:Y:S01]  /*15f0*/  UISETP.NE.OR UP0, UPT, UR4, URZ, !UPT ;  /* 0x000000ff0400728c */ /* 0x000fe2000ff05670 */
[----:B------:R-:W-:Y:S01]  /*1600*/  R2UR UR4, R11 ;  /* 0x000000000b0472ca */ /* 0x000fe200000e0000 */
[----:B------:R-:W-:Y:S01]  /*1610*/  UISETP.LT.AND UP1, UPT, UR15, 0x1, UPT ;  /* 0x000000010f00788c */ /* 0x000fe2000bf21270 */
[----:B------:R-:W-:Y:S01]  /*1620*/  PLOP3.LUT P1, PT, PT, PT, UP5, 0x80, 0x8 ;  /* 0x000000000008781c */ /* 0x000fe20003f2f058 */
[----:B------:R-:W-:Y:S01]  /*1630*/  IMAD.MOV.U32 R17, RZ, RZ, 0x1 ;  /* 0x00000001ff117424 */ /* 0x000fe200078e00ff */
[----:B------:R-:W-:Y:S02]  /*1640*/  CS2R R14, SRZ ;  /* 0x00000000000e7805 */ /* 0x000fe4000001ff00 */
[----:B------:R-:W-:Y:S01]  /*1650*/  PLOP3.LUT P4, PT, P4, PT, UP0, 0xae, 0xea ;  /* 0x0000000000ea781c */ /* 0x000fe2000278f50e */
[----:B------:R-:W2:Y:S01]  /*1660*/  S2UR UR5, SR_CgaCtaId ;  /* 0x00000000000579c3 */ /* 0x000ea20000008800 */
[----:B------:R-:W-:Y:S01]  /*1670*/  PLOP3.LUT P1, PT, P1, PT, PT, 0x8, 0x80 ;  /* 0x000000000080781c */ /* 0x000fe20000f2e170 */
[----:B------:R-:W-:Y:S01]  /*1680*/  IMAD.MOV.U32 R16, RZ, RZ, RZ ;  /* 0x000000ffff107224 */ /* 0x000fe200078e00ff */
[----:B------:R-:W3:Y:S01]  /*1690*/  LDCU.64 UR42, c[0x0][0x348] ;  /* 0x00006900ff2a77ac */ /* 0x000ee20008000a00 */
[----:B------:R-:W-:Y:S01]  /*16a0*/  IMAD.MOV.U32 R12, RZ, RZ, 0x1 ;  /* 0x00000001ff0c7424 */ /* 0x000fe200078e00ff */
[----:B------:R-:W-:-:S03]  /*16b0*/  USEL UR15, UR15, 0x1, !UP1 ;  /* 0x000000010f0f7887 */ /* 0x000fc6000c800000 */
[----:B------:R-:W4:Y:S01]  /*16c0*/  LDC R0, c[0x0][0x374] ;  /* 0x0000dd00ff007b82 */ /* 0x000f220000000800 */
[----:B------:R-:W-:Y:S01]  /*16d0*/  UMOV UR14, URZ ;  /* 0x000000ff000e7c82 */ /* 0x000fe20008000000 */
[----:B------:R-:W-:-:S07]  /*16e0*/  UMOV UR7, 0x400 ;  /* 0x0000040000077882 */ /* 0x000fce0000000000 */
.L_x_32:
[----:B------:R-:W-:-:S03]  /*16f0*/  UISETP.NE.AND UP0, UPT, UR37, URZ, UPT ;  /* 0x000000ff2500728c */ /* 0x000fc6000bf05270 */
[----:B--2---:R-:W-:Y:S02]  /*1700*/  UMOV UR37, UR5 ;  /* 0x0000000500257c82 */ /* 0x004fe40008000000 */
[----:B------:R-:W-:-:S04]  /*1710*/  ULEA UR6, UR37, UR7, 0x18 ;  /* 0x0000000725067291 */ /* 0x000fc8000f8ec0ff */
[----:B------:R-:W-:Y:S08]  /*1720*/  BRA.U UP0, `(.L_x_23) ;  /* 0x0000000100347547 */ /* 0x000ff0000b800000 */
[----:B------:R-:W2:Y:S01]  /*1730*/  S2R R4, SR_CgaCtaId ;  /* 0x0000000000047919 */ /* 0x000ea20000008800 */
[----:B------:R-:W-:-:S04]  /*1740*/  MOV R5, 0x400 ;  /* 0x0000040000057802 */ /* 0x000fc80000000f00 */
[----:B--2---:R-:W-:Y:S02]  /*1750*/  LEA R5, R4, R5, 0x18 ;  /* 0x0000000504057211 */ /* 0x004fe400078ec0ff */
[----:B------:R-:W-:-:S03]  /*1760*/  SHF.L.U32 R4, R12, 0x1f, RZ ;  /* 0x0000001f0c047819 */ /* 0x000fc600000006ff */
[----:B------:R-:W-:-:S04]  /*1770*/  IMAD R5, R14, 0x8, R5 ;  /* 0x000000080e057824 */ /* 0x000fc800078e0205 */
[----:B------:R-:W2:Y:S02]  /*1780*/  SYNCS.PHASECHK.TRANS64.TRYWAIT P0, [R5+URZ+0x110], R4 ;  /* 0x00011004050075a7 */ /* 0x000ea400080011ff */
[----:B--2---:R-:W-:Y:S05]  /*1790*/  @!P0 BRA `(.L_x_24) ;  /* 0x0000007400688947 */ /* 0x004fea0003800000 */
.L_x_140:
[----:B------:R-:W-:Y:S01]  /*17a0*/  VIADD R14, R14, 0x1 ;  /* 0x000000010e0e7836 */ /* 0x000fe20000000000 */
[----:B------:R2:W-:Y:S04]  /*17b0*/  SYNCS.ARRIVE.TRANS64.A1T0 RZ, [R5+URZ+0x100], RZ ;  /* 0x000100ff05ff79a7 */ /* 0x0005e800081000ff */
[----:B------:R-:W-:-:S04]  /*17c0*/  ISETP.NE.AND P0, PT, R14, 0x2, PT ;  /* 0x000000020e00780c */ /* 0x000fc80003f05270 */
[----:B------:R-:W-:Y:S02]  /*17d0*/  SEL R14, R14, RZ, P0 ;  /* 0x000000ff0e0e7207 */ /* 0x000fe40000000000 */
[----:B--2---:R-:W-:-:S04]  /*17e0*/  SEL R5, RZ, 0x1, P0 ;  /* 0x00000001ff057807 */ /* 0x004fc80000000000 */
[----:B------:R-:W-:-:S07]  /*17f0*/  LOP3.LUT R12, R12, R5, RZ, 0x3c, !PT ;  /* 0x000000050c0c7212 */ /* 0x000fce00078e3cff */
.L_x_23:
[----:B------:R-:W-:Y:S01]  /*1800*/  ULEA UR8, UR14, UR6, 0x3 ;  /* 0x000000060e087291 */ /* 0x000fe2000f8e18ff */
[----:B------:R-:W-:Y:S02]  /*1810*/  SHF.L.U32 R4, R17, 0x1f, RZ ;  /* 0x0000001f11047819 */ /* 0x000fe400000006ff */
[----:B------:R-:W-:-:S06]  /*1820*/  LEA.HI R21, R21, R21, RZ, 0x1 ;  /* 0x0000001515157211 */ /* 0x000fcc00078f08ff */
[----:B------:R2:W1:Y:S02]  /*1830*/  SYNCS.PHASECHK.TRANS64.TRYWAIT P0, [UR8+0x38], R4 ;  /* 0x00003804ff0075a7 */ /* 0x0004640008001108 */
[----:B------:R-:W3:Y:S02]  /*1840*/  LDCU UR8, c[0x0][0x38c] ;  /* 0x00007180ff0877ac */ /* 0x000ee40008000800 */
[----:B---3--:R-:W-:-:S09]  /*1850*/  UISETP.GE.AND UP0, UPT, UR8, 0x1, UPT ;  /* 0x000000010800788c */ /* 0x008fd2000bf06270 */
[----:B--2---:R-:W-:Y:S05]  /*1860*/  BRA.U !UP0, `(.L_x_25) ;  /* 0x0000000108ec7547 */ /* 0x004fea000b800000 */
[----:B------:R-:W-:Y:S01]  /*1870*/  SHF.R.S32.HI R4, RZ, 0x1, R21 ;  /* 0x00000001ff047819 */ /* 0x000fe20000011415 */
[----:B------:R-:W-:Y:S01]  /*1880*/  IMAD R20, R20, 0x2, R11 ;  /* 0x0000000214147824 */ /* 0x000fe200078e020b */
[----:B------:R-:W-:Y:S01]  /*1890*/  UIADD3 UR40, UP2, UPT, UR42, 0x80, URZ ;  /* 0x000000802a287890 */ /* 0x000fe2000ff5e0ff */
[----:B------:R-:W-:Y:S01]  /*18a0*/  @!P4 IMAD.MOV.U32 R5, RZ, RZ, 0xd000 ;  /* 0x0000d000ff05c424 */ /* 0x000fe200078e00ff */
[----:B------:R-:W-:Y:S01]  /*18b0*/  R2UR UR11, R4 ;  /* 0x00000000040b72ca */ /* 0x000fe200000e0000 */
[----:B------:R-:W-:Y:S01]  /*18c0*/  UIADD3 UR38, UP1, UPT, UR42, 0x280, URZ ;  /* 0x000002802a267890 */ /* 0x000fe2000ff3e0ff */
[----:B------:R-:W-:Y:S01]  /*18d0*/  R2UR UR27, R20 ;  /* 0x00000000141b72ca */ /* 0x000fe200000e0000 */
[----:B------:R-:W-:Y:S02]  /*18e0*/  UIADD3 UR30, UP0, UPT, UR42, 0x180, URZ ;  /* 0x000001802a1e7890 */ /* 0x000fe4000ff1e0ff */
[----:B------:R-:W-:Y:S02]  /*18f0*/  UIADD3.X UR41, UPT, UPT, URZ, UR43, URZ, UP2, !UPT ;  /* 0x0000002bff297290 */ /* 0x000fe400097fe4ff */
[----:B------:R-:W-:-:S02]  /*1900*/  UIADD3.X UR39, UPT, UPT, URZ, UR43, URZ, UP1, !UPT ;  /* 0x0000002bff277290 */ /* 0x000fc40008ffe4ff */
[----:B------:R-:W-:Y:S01]  /*1910*/  UIADD3.X UR31, UPT, UPT, URZ, UR43, URZ, UP0, !UPT ;  /* 0x0000002bff1f7290 */ /* 0x000fe200087fe4ff */
[----:B------:R-:W-:Y:S01]  /*1920*/  UMOV UR21, UR14 ;  /* 0x0000000e00157c82 */ /* 0x000fe20008000000 */
[----:B------:R-:W-:Y:S02]  /*1930*/  UMOV UR12, URZ ;  /* 0x000000ff000c7c82 */ /* 0x000fe40008000000 */
[----:B------:R-:W-:Y:S02]  /*1940*/  ULEA UR11, UR11, UR4, 0x1 ;  /* 0x000000040b0b7291 */ /* 0x000fe4000f8e08ff */
[----:B------:R-:W-:Y:S02]  /*1950*/  USHF.L.U32 UR27, UR27, 0x5, URZ ;  /* 0x000000051b1b7899 */ /* 0x000fe400080006ff */
[----:B------:R-:W-:Y:S01]  /*1960*/  USHF.L.U32 UR35, UR11, 0x7, URZ ;  /* 0x000000070b237899 */ /* 0x000fe200080006ff */
[----:B------:R-:W-:-:S11]  /*1970*/  UMOV UR10, URZ ;  /* 0x000000ff000a7c82 */ /* 0x000fd60008000000 */
.L_x_28:
[----:B------:R-:W-:Y:S01]  /*1980*/  ULEA UR9, UR21, UR6, 0x3 ;  /* 0x0000000615097291 */ /* 0x000fe2000f8e18ff */
[----:B-1-3--:R-:W-:Y:S11]  /*1990*/  @P0 BRA `(.L_x_26) ;  /* 0x00000000000c0947 */ /* 0x00aff60003800000 */
[----:B------:R-:W-:-:S04]  /*19a0*/  SHF.L.U32 R7, R17, 0x1f, RZ ;  /* 0x0000001f11077819 */ /* 0x000fc800000006ff */
[----:B------:R-:W1:Y:S02]  /*19b0*/  SYNCS.PHASECHK.TRANS64.TRYWAIT P0, [UR9+0x38], R7 ;  /* 0x00003807ff0075a7 */ /* 0x000e640008001109 */
[----:B-1----:R-:W-:Y:S05]  /*19c0*/  @!P0 BRA `(.L_x_27) ;  /* 0x0000007000f08947 */ /* 0x002fea0003800000 */
.L_x_26:
[----:B------:R-:W-:Y:S01]  /*19d0*/  UIADD3 UR14, UPT, UPT, UR21, 0x1, URZ ;  /* 0x00000001150e7890 */ /* 0x000fe2000fffe0ff */
[----:B------:R2:W-:Y:S01]  /*19e0*/  @!P4 SYNCS.ARRIVE.TRANS64 RZ, [UR9], R5 ;  /* 0x00000005ffffc9a7 */ /* 0x0005e20008000009 */
[----:B------:R-:W-:Y:S02]  /*19f0*/  ULEA UR32, UR21, UR6, 0xe ;  /* 0x0000000615207291 */ /* 0x000fe4000f8e70ff */
[----:B------:R-:W-:Y:S02]  /*1a00*/  UISETP.NE.AND UP0, UPT, UR14, 0x7, UPT ;  /* 0x000000070e00788c */ /* 0x000fe4000bf05270 */
[----:B------:R-:W-:Y:S02]  /*1a10*/  ULEA UR16, UR21, UR6, 0xd ;  /* 0x0000000615107291 */ /* 0x000fe4000f8e68ff */
[----:B------:R-:W-:Y:S02]  /*1a20*/  USEL UR13, URZ, 0x1, UP0 ;  /* 0x00000001ff0d7887 */ /* 0x000fe40008000000 */
[----:B------:R-:W-:-:S02]  /*1a30*/  USEL UR14, UR14, URZ, UP0 ;  /* 0x000000ff0e0e7287 */ /* 0x000fc40008000000 */
[----:B------:R-:W-:Y:S02]  /*1a40*/  USHF.L.U32 UR26, UR12, 0x7, URZ ;  /* 0x000000070c1a7899 */ /* 0x000fe400080006ff */
[----:B------:R-:W-:Y:S01]  /*1a50*/  ULEA UR8, UR14, UR6, 0x3 ;  /* 0x000000060e087291 */ /* 0x000fe2000f8e18ff */
[----:B------:R-:W-:Y:S01]  /*1a60*/  LOP3.LUT R17, R17, UR13, RZ, 0x3c, !PT ;  /* 0x0000000d11117c12 */ /* 0x000fe2000f8e3cff */
[----:B------:R-:W-:Y:S02]  /*1a70*/  USHF.L.U32 UR34, UR12, 0x6, URZ ;  /* 0x000000060c227899 */ /* 0x000fe400080006ff */
[----:B------:R-:W-:Y:S01]  /*1a80*/  ULOP3.LUT UR33, UR9, 0xfefffff8, URZ, 0xc0, !UPT ;  /* 0xfefffff809217892 */ /* 0x000fe2000f8ec0ff */
[----:B-1----:R-:W-:Y:S01]  /*1a90*/  SHF.L.U32 R4, R17, 0x1f, RZ ;  /* 0x0000001f11047819 */ /* 0x002fe200000006ff */
[----:B------:R-:W-:Y:S02]  /*1aa0*/  UIADD3 UR32, UPT, UPT, UR32, 0x8400, URZ ;  /* 0x0000840020207890 */ /* 0x000fe4000fffe0ff */
[----:B------:R-:W-:Y:S01]  /*1ab0*/  UIADD3 UR24, UPT, UPT, UR16, 0x24400, URZ ;  /* 0x0002440010187890 */ /* 0x000fe2000fffe0ff */
[----:B------:R2:W3:Y:S01]  /*1ac0*/  SYNCS.PHASECHK.TRANS64.TRYWAIT P0, [UR8+0x38], R4 ;  /* 0x00003804ff0075a7 */ /* 0x0004e20008001108 */
[----:B------:R-:W-:-:S02]  /*1ad0*/  ULEA UR8, UR21, UR6, 0xb ;  /* 0x0000000615087291 */ /* 0x000fc4000f8e58ff */
[----:B------:R-:W-:Y:S02]  /*1ae0*/  UIADD3 UR16, UPT, UPT, UR16, 0x25400, URZ ;  /* 0x0002540010107890 */ /* 0x000fe4000fffe0ff */
[----:B------:R-:W-:Y:S02]  /*1af0*/  UIADD3 UR18, UPT, UPT, UR26, 0x40, URZ ;  /* 0x000000401a127890 */ /* 0x000fe4000fffe0ff */
[----:B------:R-:W-:Y:S02]  /*1b00*/  ULOP3.LUT UR9, UR9, 0xfefffff8, URZ, 0xc0, !UPT ;  /* 0xfefffff809097892 */ /* 0x000fe4000f8ec0ff */
[----:B------:R-:W-:Y:S01]  /*1b10*/  UIADD3 UR8, UPT, UPT, UR8, 0x32400, URZ ;  /* 0x0003240008087890 */ /* 0x000fe2000fffe0ff */
[----:B------:R-:W-:Y:S01]  /*1b20*/  UMOV UR22, 0x0 ;  /* 0x0000000000167882 */ /* 0x000fe20000000000 */
[----:B------:R-:W-:Y:S01]  /*1b30*/  UMOV UR23, 0x10000000 ;  /* 0x1000000000177882 */ /* 0x000fe20000000000 */
[----:B------:R-:W-:Y:S01]  /*1b40*/  UMOV UR28, UR36 ;  /* 0x00000024001c7c82 */ /* 0x000fe20008000000 */
[----:B------:R-:W-:Y:S01]  /*1b50*/  UMOV UR25, UR33 ;  /* 0x0000002100197c82 */ /* 0x000fe20008000000 */
[----:B------:R-:W-:Y:S01]  /*1b60*/  UMOV UR19, UR27 ;  /* 0x0000001b00137c82 */ /* 0x000fe20008000000 */
[----:B------:R-:W-:Y:S01]  /*1b70*/  UMOV UR20, UR36 ;  /* 0x0000002400147c82 */ /* 0x000fe20008000000 */
[----:B------:R-:W-:Y:S01]  /*1b80*/  UMOV UR17, UR33 ;  /* 0x0000002100117c82 */ /* 0x000fe20008000000 */
[----:B------:R-:W-:Y:S01]  /*1b90*/  UTMALDG.3D.2CTA [UR32], [UR40], desc[UR22] ;  /* 0x00001620280075b4 */ /* 0x000fe20008211000 */
[----:B------:R-:W-:Y:S01]  /*1ba0*/  UMOV UR13, UR36 ;  /* 0x00000024000d7c82 */ /* 0x000fe20008000000 */
[----:B------:R-:W-:Y:S01]  /*1bb0*/  UMOV UR21, UR14 ;  /* 0x0000000e00157c82 */ /* 0x000fe20008000000 */
[----:B------:R-:W-:Y:S01]  /*1bc0*/  UTMALDG.3D.2CTA [UR24], [UR38], desc[UR22] ;  /* 0x00001618260075b4 */ /* 0x000fe20008211000 */
[----:B------:R-:W-:Y:S01]  /*1bd0*/  UTMALDG.3D.2CTA [UR16], [UR38], desc[UR22] ;  /* 0x00001610260075b4 */ /* 0x000fe20008211000 */
[----:B------:R1:W-:Y:S02]  /*1be0*/  UTMALDG.4D.2CTA [UR8], [UR30], desc[UR22] ;  /* 0x000016081e0075b4 */ /* 0x0003e40008219000 */
[----:B-1----:R-:W-:-:S04]  /*1bf0*/  UIADD3 UR12, UPT, UPT, UR12, 0x1, URZ ;  /* 0x000000010c0c7890 */ /* 0x002fc8000fffe0ff */
[----:B------:R-:W-:-:S09]  /*1c00*/  UISETP.NE.AND UP0, UPT, UR12, UR15, UPT ;  /* 0x0000000f0c00728c */ /* 0x000fd2000bf05270 */
[----:B--2---:R-:W-:Y:S05]  /*1c10*/  BRA.U UP0, `(.L_x_28) ;  /* 0xfffffffd00587547 */ /* 0x004fea000b83ffff */
.L_x_25:
[----:B------:R-:W-:Y:S01]  /*1c20*/  LEA R8, R16, UR6, 0x3 ;  /* 0x0000000610087c11 */ /* 0x000fe2000f8e18ff */
[----:B------:R-:W-:Y:S01]  /*1c30*/  @!P1 SYNCS.ARRIVE.TRANS64.A1T0 RZ, [UR6+0xb8], RZ ;  /* 0x0000b8ffffff99a7 */ /* 0x000fe20008100006 */
[----:B------:R-:W-:Y:S01]  /*1c40*/  SHF.L.U32 R5, R15, 0x1f, RZ ;  /* 0x0000001f0f057819 */ /* 0x000fe200000006ff */
[----:B------:R-:W-:-:S03]  /*1c50*/  NOP ;  /* 0x0000000000007918 */ /* 0x000fc60000000000 */
[----:B-1-3--:R-:W1:Y:S01]  /*1c60*/  SYNCS.PHASECHK.TRANS64.TRYWAIT P0, [R8+URZ+0xc0], R5 ;  /* 0x0000c005080075a7 */ /* 0x00ae6200080011ff */
[----:B------:R-:W-:Y:S01]  /*1c70*/  LEA R4, R16, UR6, 0x4 ;  /* 0x0000000610047c11 */ /* 0x000fe2000f8e20ff */
[----:B-1----:R-:W-:Y:S06]  /*1c80*/  @!P0 BRA `(.L_x_29) ;  /* 0x0000007000588947 */ /* 0x002fec0003800000 */
.L_x_142:
[----:B-1----:R-:W1:Y:S01]  /*1c90*/  LDS.128 R4, [R4+0x130] ;  /* 0x0001300004047984 */ /* 0x002e620000000c00 */
[----:B------:R-:W-:Y:S01]  /*1ca0*/  ISETP.GE.AND P0, PT, R2, 0x1, PT ;  /* 0x000000010200780c */ /* 0x000fe20003f06270 */
[----:B------:R-:W-:Y:S01]  /*1cb0*/  VIADD R8, R8, 0xd0 ;  /* 0x000000d008087836 */ /* 0x000fe20000000000 */
[----:B------:R-:W-:Y:S01]  /*1cc0*/  @!PT LDS RZ, [RZ] ;  /* 0x00000000fffff984 */ /* 0x000fe20000000800 */
[----:B------:R-:W-:Y:S01]  /*1cd0*/  @!PT LDS RZ, [RZ] ;  /* 0x00000000fffff984 */ /* 0x000fe20000000800 */
[----:B------:R-:W-:Y:S01]  /*1ce0*/  @!PT LDS RZ, [RZ] ;  /* 0x00000000fffff984 */ /* 0x000fe20000000800 */
[----:B------:R-:W-:Y:S01]  /*1cf0*/  @!PT LDS RZ, [RZ] ;  /* 0x00000000fffff984 */ /* 0x000fe20000000800 */
[----:B------:R2:W-:Y:S06]  /*1d00*/  MEMBAR.ALL.CTA ;  /* 0x0000000000007992 */ /* 0x0005ec0000008000 */
[----:B--2---:R-:W2:Y:S01]  /*1d10*/  FENCE.VIEW.ASYNC.S ;  /* 0x00000000000073c6 */ /* 0x004ea20000000000 */
[----:B------:R-:W-:-:S04]  /*1d20*/  PRMT R8, RZ, 0x654, R8 ;  /* 0x00000654ff087816 */ /* 0x000fc80000000008 */
[----:B--2---:R2:W-:Y:S01]  /*1d30*/  SYNCS.ARRIVE.TRANS64.RED.A1T0 RZ, [R8+URZ], RZ ;  /* 0x000000ff08ff79a7 */ /* 0x0045e200081004ff */
[----:B-1----:R-:W-:-:S13]  /*1d40*/  LOP3.LUT P2, RZ, R6, 0x1, RZ, 0xc0, !PT ;  /* 0x0000000106ff7812 */ /* 0x002fda000784c0ff */
[----:B------:R-:W-:Y:S01]  /*1d50*/  @P2 SHF.R.U32.HI R9, RZ, 0x10, R5 ;  /* 0x00000010ff092819 */ /* 0x000fe20000011605 */
[----:B------:R-:W-:Y:S01]  /*1d60*/  VOTEU.ANY UP0, P2 ;  /* 0x0000000000ff7886 */ /* 0x000fe20001000100 */
[----:B------:R-:W-:Y:S02]  /*1d70*/  @P2 MOV R13, R4 ;  /* 0x00000004000d2202 */ /* 0x000fe40000000f00 */
[----:B------:R-:W-:Y:S02]  /*1d80*/  @P2 R2UR.BROADCAST UR8, R9 ;  /* 0x00000000090822ca */ /* 0x000fe400008e0000 */
[----:B------:R-:W-:-:S11]  /*1d90*/  @P2 LOP3.LUT R10, R5, 0xffff, RZ, 0xc0, !PT ;  /* 0x0000ffff050a2812 */ /* 0x000fd600078ec0ff */
[----:B------:R-:W-:Y:S01]  /*1da0*/  @UP0 UMOV UR36, UR8 ;  /* 0x0000000800240c82 */ /* 0x000fe20008000000 */
[----:B--2---:R-:W-:Y:S05]  /*1db0*/  @!P0 BRA `(.L_x_30) ;  /* 0x0000000000b88947 */ /* 0x004fea0003800000 */
[----:B------:R-:W4:Y:S01]  /*1dc0*/  LDC.64 R6, c[0x0][0xd18] ;  /* 0x00034600ff067b82 */ /* 0x000f220000000a00 */
[----:B------:R-:W-:-:S07]  /*1dd0*/  ISETP.NE.AND P3, PT, R2, 0x1, PT ;  /* 0x000000010200780c */ /* 0x000fce0003f65270 */
[----:B------:R-:W1:Y:S08]  /*1de0*/  LDC.64 R8, c[0x0][0xd10] ;  /* 0x00034400ff087b82 */ /* 0x000e700000000a00 */
[----:B------:R-:W2:Y:S08]  /*1df0*/  LDC R18, c[0x0][0xd20] ;  /* 0x00034800ff127b82 */ /* 0x000eb00000000800 */
[----:B------:R-:W3:Y:S01]  /*1e00*/  LDC R20, c[0x0][0xd0c] ;  /* 0x00034300ff147b82 */ /* 0x000ee20000000800 */
[----:B----4-:R-:W-:Y:S01]  /*1e10*/  IMAD.HI.U32 R19, R0, R7, RZ ;  /* 0x0000000700137227 */ /* 0x010fe200078e00ff */
[----:B------:R-:W-:-:S03]  /*1e20*/  ISETP.NE.AND P0, PT, R6, 0x1, PT ;  /* 0x000000010600780c */ /* 0x000fc60003f05270 */
[----:B------:R-:W-:-:S03]  /*1e30*/  IMAD.HI.U32 R7, R10, R7, RZ ;  /* 0x000000070a077227 */ /* 0x000fc600078e00ff */
[----:B------:R-:W4:Y:S01]  /*1e40*/  LDC.64 R4, c[0x0][0xd28] ;  /* 0x00034a00ff047b82 */ /* 0x000f220000000a00 */
[----:B-1----:R-:W-:-:S04]  /*1e50*/  IMAD.HI.U32 R22, R3, R8, RZ ;  /* 0x0000000803167227 */ /* 0x002fc800078e00ff */
[----:B------:R-:W-:Y:S01]  /*1e60*/  IMAD.HI.U32 R24, R13, R8, RZ ;  /* 0x000000080d187227 */ /* 0x000fe200078e00ff */
[----:B------:R-:W-:Y:S02]  /*1e70*/  SHF.R.U32.HI R22, RZ, R9, R22 ;  /* 0x00000009ff167219 */ /* 0x000fe40000011616 */
[-C--:B--2---:R-:W-:Y:S02]  /*1e80*/  SHF.R.U32.HI R19, RZ, R18.reuse, R19 ;  /* 0x00000012ff137219 */ /* 0x084fe40000011613 */
[----:B------:R-:W-:Y:S02]  /*1e90*/  SHF.R.U32.HI R7, RZ, R18, R7 ;  /* 0x00000012ff077219 */ /* 0x000fe40000011607 */
[----:B------:R-:W-:Y:S02]  /*1ea0*/  SEL R19, R0, R19, !P0 ;  /* 0x0000001300137207 */ /* 0x000fe40004000000 */
[----:B------:R-:W-:Y:S02]  /*1eb0*/  SHF.R.U32.HI R24, RZ, R9, R24 ;  /* 0x00000009ff187219 */ /* 0x000fe40000011618 */
[----:B---3--:R-:W-:-:S02]  /*1ec0*/  ISETP.NE.AND P1, PT, R20, 0x1, PT ;  /* 0x000000011400780c */ /* 0x008fc40003f25270 */
[----:B------:R-:W-:Y:S02]  /*1ed0*/  SEL R7, R10, R7, !P0 ;  /* 0x000000070a077207 */ /* 0x000fe40004000000 */
[----:B------:R-:W-:Y:S02]  /*1ee0*/  SEL R21, R3, R22, !P1 ;  /* 0x0000001603157207 */ /* 0x000fe40004800000 */
[----:B------:R-:W-:Y:S01]  /*1ef0*/  SEL R9, R13, R24, !P1 ;  /* 0x000000180d097207 */ /* 0x000fe20004800000 */
[----:B----4-:R-:W-:-:S04]  /*1f00*/  IMAD.HI.U32 R22, R19, R4, RZ ;  /* 0x0000000413167227 */ /* 0x010fc800078e00ff */
[----:B------:R-:W-:Y:S01]  /*1f10*/  IMAD.HI.U32 R8, R21, R4, RZ ;  /* 0x0000000415087227 */ /* 0x000fe200078e00ff */
[----:B------:R-:W-:-:S04]  /*1f20*/  @P3 SHF.R.U32.HI R19, RZ, R5, R22 ;  /* 0x00000005ff133219 */ /* 0x000fc80000011616 */
[----:B------:R-:W-:Y:S01]  /*1f30*/  @P3 SHF.R.U32.HI R21, RZ, R5, R8 ;  /* 0x00000005ff153219 */ /* 0x000fe20000011608 */
[----:B------:R-:W-:-:S04]  /*1f40*/  IMAD R19, R2, R19, RZ ;  /* 0x0000001302137224 */ /* 0x000fc800078e02ff */
[----:B------:R-:W-:Y:S01]  /*1f50*/  IMAD R8, R2, R21, RZ ;  /* 0x0000001502087224 */ /* 0x000fe200078e02ff */
[C---:B------:R-:W-:Y:S02]  /*1f60*/  ISETP.GE.AND P0, PT, R7.reuse, R19, PT ;  /* 0x000000130700720c */ /* 0x040fe40003f06270 */
[----:B------:R-:W-:Y:S02]  /*1f70*/  IADD3 R19, PT, PT, -R7, RZ, RZ ;  /* 0x000000ff07137210 */ /* 0x000fe40007ffe1ff */
[----:B------:R-:W-:Y:S01]  /*1f80*/  ISETP.GE.OR P0, PT, R9, R8, P0 ;  /* 0x000000080900720c */ /* 0x000fe20000706670 */
[----:B------:R-:W-:-:S04]  /*1f90*/  IMAD.HI.U32 R8, R7, R4, RZ ;  /* 0x0000000407087227 */ /* 0x000fc800078e00ff */
[----:B------:R-:W-:Y:S01]  /*1fa0*/  IMAD R10, R6, R19, R10 ;  /* 0x00000013060a7224 */ /* 0x000fe200078e020a */
[----:B------:R-:W-:-:S04]  /*1fb0*/  SHF.R.U32.HI R8, RZ, R5, R8 ;  /* 0x00000005ff087219 */ /* 0x000fc80000011608 */
[----:B------:R-:W-:-:S03]  /*1fc0*/  SEL R8, R7, R8, !P3 ;  /* 0x0000000807087207 */ /* 0x000fc60005800000 */
[----:B------:R-:W-:-:S04]  /*1fd0*/  @!P0 IMAD.HI.U32 R18, R9, R4, RZ ;  /* 0x0000000409128227 */ /* 0x000fc800078e00ff */
[----:B------:R-:W-:Y:S01]  /*1fe0*/  IMAD.MOV R4, RZ, RZ, -R8 ;  /* 0x000000ffff047224 */ /* 0x000fe200078e0a08 */
[----:B------:R-:W-:-:S03]  /*1ff0*/  @!P0 SHF.R.U32.HI R18, RZ, R5, R18 ;  /* 0x00000005ff128219 */ /* 0x000fc60000011612 */
[----:B------:R-:W-:Y:S01]  /*2000*/  IMAD R4, R2, R4, R7 ;  /* 0x0000000402047224 */ /* 0x000fe200078e0207 */
        /* <DEDUP_REMOVED lines=9> */
.L_x_30:
[----:B------:R-:W1:Y:S02]  /*20a0*/  LDCU UR8, c[0x0][0xd30] ;  /* 0x0001a600ff0877ac */ /* 0x000e640008000800 */
[----:B-1----:R-:W-:-:S09]  /*20b0*/  UISETP.NE.AND UP0, UPT, UR8, 0x1, UPT ;  /* 0x000000010800788c */ /* 0x002fd2000bf05270 */
        /* <DEDUP_REMOVED lines=16> */
[----:B------:R-:W-:-:S07]  /*21c0*/  IMAD R10, R5, R4, R10 ;  /* 0x00000004050a7224 */ /* 0x000fce00078e020a */
.L_x_31:
[----:B------:R-:W-:Y:S01]  /*21d0*/  VIADD R16, R16, 0x1 ;  /* 0x0000000110107836 */ /* 0x000fe20000000000 */
[----:B------:R-:W-:Y:S01]  /*21e0*/  PLOP3.LUT P1, PT, PT, PT, PT, 0x80, 0x8 ;  /* 0x000000000008781c */ /* 0x000fe20003f2f070 */
[----:B------:R-:W-:Y:S02]  /*21f0*/  IMAD.IADD R21, R13, 0x1, R58 ;  /* 0x000000010d157824 */ /* 0x000fe400078e023a */
[----:B------:R-:W-:Y:S01]  /*2200*/  IMAD.IADD R20, R10, 0x1, R51 ;  /* 0x000000010a147824 */ /* 0x000fe200078e0233 */
[----:B------:R-:W-:-:S04]  /*2210*/  ISETP.NE.AND P0, PT, R16, 0x2, PT ;  /* 0x000000021000780c */ /* 0x000fc80003f05270 */
[----:B------:R-:W-:Y:S02]  /*2220*/  SEL R4, RZ, 0x1, P0 ;  /* 0x00000001ff047807 */ /* 0x000fe40000000000 */
[----:B------:R-:W-:Y:S02]  /*2230*/  SEL R16, R16, RZ, P0 ;  /* 0x000000ff10107207 */ /* 0x000fe40000000000 */
[----:B------:R-:W-:Y:S01]  /*2240*/  LOP3.LUT R15, R15, R4, RZ, 0x3c, !PT ;  /* 0x000000040f0f7212 */ /* 0x000fe200078e3cff */
[----:B------:R-:W-:Y:S06]  /*2250*/  @P2 BRA `(.L_x_32) ;  /* 0xfffffff400242947 */ /* 0x000fec000383ffff */
[----:B------:R-:W-:Y:S01]  /*2260*/  UIADD3 UR6, UPT, UPT, UR6, 0x38, URZ ;  /* 0x0000003806067890 */ /* 0x000fe2000fffe0ff */
[----:B------:R-:W-:-:S03]  /*2270*/  SHF.L.U32 R3, R17, 0x1f, RZ ;  /* 0x0000001f11037819 */ /* 0x000fc600000006ff */
[----:B------:R-:W-:-:S09]  /*2280*/  ULEA UR4, UR14, UR6, 0x3 ;  /* 0x000000060e047291 */ /* 0x000fd2000f8e18ff */
[----:B------:R-:W1:Y:S02]  /*2290*/  SYNCS.PHASECHK.TRANS64.TRYWAIT P0, [UR4], R3 ;  /* 0x00000003ff0075a7 */ /* 0x000e640008001104 */
[----:B-1----:R-:W-:Y:S05]  /*22a0*/  @!P0 BRA `(.L_x_33) ;  /* 0x0000006800e48947 */ /* 0x002fea0003800000 */
.L_x_144:
[----:B------:R-:W-:-:S04]  /*22b0*/  UIADD3 UR5, UPT, UPT, UR14, 0x1, URZ ;  /* 0x000000010e057890 */ /* 0x000fc8000fffe0ff */
[----:B------:R-:W-:-:S04]  /*22c0*/  UISETP.NE.AND UP0, UPT, UR5, 0x7, UPT ;  /* 0x000000070500788c */ /* 0x000fc8000bf05270 */
[----:B------:R-:W-:Y:S02]  /*22d0*/  USEL UR7, URZ, 0x1, UP0 ;  /* 0x00000001ff077887 */ /* 0x000fe40008000000 */
[----:B------:R-:W-:-:S04]  /*22e0*/  USEL UR5, UR5, URZ, UP0 ;  /* 0x000000ff05057287 */ /* 0x000fc80008000000 */
[----:B------:R-:W-:Y:S01]  /*22f0*/  ULEA UR4, UR5, UR6, 0x3 ;  /* 0x0000000605047291 */ /* 0x000fe2000f8e18ff */
[----:B------:R-:W-:-:S04]  /*2300*/  LOP3.LUT R2, R17, UR7, RZ, 0x3c, !PT ;  /* 0x0000000711027c12 */ /* 0x000fc8000f8e3cff */
[----:B-1----:R-:W-:-:S04]  /*2310*/  SHF.L.U32 R3, R2, 0x1f, RZ ;  /* 0x0000001f02037819 */ /* 0x002fc800000006ff */
[----:B------:R-:W1:Y:S02]  /*2320*/  SYNCS.PHASECHK.TRANS64.TRYWAIT P0, [UR4], R3 ;  /* 0x00000003ff0075a7 */ /* 0x000e640008001104 */
[----:B-1----:R-:W-:Y:S05]  /*2330*/  @!P0 BRA `(.L_x_34) ;  /* 0x0000006800d88947 */ /* 0x002fea0003800000 */
.L_x_146:
        /* <DEDUP_REMOVED lines=9> */
.L_x_148:
        /* <DEDUP_REMOVED lines=9> */
.L_x_150:
        /* <DEDUP_REMOVED lines=9> */
.L_x_152:
        /* <DEDUP_REMOVED lines=9> */
.L_x_154:
[----:B------:R-:W-:-:S04]  /*2580*/  UIADD3 UR5, UPT, UPT, UR5, 0x1, URZ ;  /* 0x0000000105057890 */ /* 0x000fc8000fffe0ff */
[----:B------:R-:W-:-:S04]  /*2590*/  UISETP.NE.AND UP0, UPT, UR5, 0x7, UPT ;  /* 0x000000070500788c */ /* 0x000fc8000bf05270 */
[----:B------:R-:W-:Y:S02]  /*25a0*/  USEL UR4, URZ, 0x1, UP0 ;  /* 0x00000001ff047887 */ /* 0x000fe40008000000 */
[----:B------:R-:W-:-:S04]  /*25b0*/  USEL UR5, UR5, URZ, UP0 ;  /* 0x000000ff05057287 */ /* 0x000fc80008000000 */
[----:B------:R-:W-:Y:S01]  /*25c0*/  ULEA UR5, UR5, UR6, 0x3 ;  /* 0x0000000605057291 */ /* 0x000fe2000f8e18ff */
[----:B-1----:R-:W-:-:S04]  /*25d0*/  LOP3.LUT R3, R2, UR4, RZ, 0x3c, !PT ;  /* 0x0000000402037c12 */ /* 0x002fc8000f8e3cff */
[----:B------:R-:W-:Y:S01]  /*25e0*/  SHF.L.U32 R3, R3, 0x1f, RZ ;  /* 0x0000001f03037819 */ /* 0x000fe200000006ff */
[----:B----4-:R-:W-:-:S07]  /*25f0*/  IMAD.U32 R0, RZ, RZ, UR5 ;  /* 0x00000005ff007e24 */ /* 0x010fce000f8e00ff */
.L_x_39:
[----:B-1----:R1:W2:Y:S02]  /*2600*/  SYNCS.PHASECHK.TRANS64.TRYWAIT P0, [R0+URZ], R3 ;  /* 0x00000003000075a7 */ /* 0x0022a400080011ff */
[----:B--2---:R-:W-:Y:S05]  /*2610*/  @!P0 NANOSLEEP.SYNCS 0x989680 ;  /* 0x009896800000895d */ /* 0x004fea0003900000 */
[----:B------:R-:W2:Y:S02]  /*2620*/  @!P0 SYNCS.PHASECHK.TRANS64 P0, [R0+URZ], R3 ;  /* 0x00000003000085a7 */ /* 0x000ea400080010ff */
[----:B--2---:R-:W-:Y:S05]  /*2630*/  @P0 EXIT ;  /* 0x000000000000094d */ /* 0x004fea0003800000 */
[----:B------:R-:W-:Y:S05]  /*2640*/  BRA `(.L_x_39) ;  /* 0xfffffffc00ec7947 */ /* 0x000fea000383ffff */
.L_x_22:
[----:B------:R-:W-:-:S04]  /*2650*/  UISETP.NE.AND UP1, UPT, UR37, URZ, UPT ;  /* 0x000000ff2500728c */ /* 0x000fc8000bf25270 */
[----:B------:R-:W-:-:S09]  /*2660*/  UISETP.NE.OR UP1, UPT, UR10, 0x1, UP1 ;  /* 0x000000010a00788c */ /* 0x000fd20008f25670 */
[----:B------:R-:W-:Y:S05]  /*2670*/  BRA.U UP1, `(.L_x_40) ;  /* 0x0000000501487547 */ /* 0x000fea000b800000 */
[----:B------:R-:W-:Y:S01]  /*2680*/  ISETP.GE.U32.AND P2, PT, R3, 0x2, PT ;  /* 0x000000020300780c */ /* 0x000fe20003f46070 */
[----:B------:R-:W-:Y:S01]  /*2690*/  IMAD.MOV.U32 R12, RZ, RZ, 0x1 ;  /* 0x00000001ff0c7424 */ /* 0x000fe200078e00ff */
[----:B------:R-:W-:Y:S02]  /*26a0*/  CS2R R10, SRZ ;  /* 0x00000000000a7805 */ /* 0x000fe4000001ff00 */
[----:B------:R-:W-:Y:S01]  /*26b0*/  CS2R R8, SRZ ;  /* 0x0000000000087805 */ /* 0x000fe2000001ff00 */
[----:B------:R-:W-:Y:S01]  /*26c0*/  UMOV UR4, 0x400 ;  /* 0x0000040000047882 */ /* 0x000fe20000000000 */
[----:B------:R-:W-:Y:S01]  /*26d0*/  UMOV UR6, URZ ;  /* 0x000000ff00067c82 */ /* 0x000fe20008000000 */
[----:B------:R-:W-:-:S12]  /*26e0*/  ULEA UR37, UR37, UR4, 0x18 ;  /* 0x0000000425257291 */ /* 0x000fd8000f8ec0ff */
.L_x_44:
[----:B------:R-:W-:Y:S02]  /*26f0*/  LEA R0, R8, UR37, 0x3 ;  /* 0x0000002508007c11 */ /* 0x000fe4000f8e18ff */
[----:B------:R-:W-:-:S03]  /*2700*/  SHF.L.U32 R5, R9, 0x1f, RZ ;  /* 0x0000001f09057819 */ /* 0x000fc600000006ff */
[----:B------:R-:W-:Y:S01]  /*2710*/  VIADD R4, R0, 0x110 ;  /* 0x0000011000047836 */ /* 0x000fe20000000000 */
[----:B------:R-:W1:Y:S02]  /*2720*/  SYNCS.PHASECHK.TRANS64.TRYWAIT P0, [R0+URZ+0x100], R5 ;  /* 0x00010005000075a7 */ /* 0x000e6400080011ff */
[----:B-1----:R-:W-:Y:S05]  /*2730*/  @!P0 BRA `(.L_x_41) ;  /* 0x0000006800508947 */ /* 0x002fea0003800000 */
.L_x_155:
[----:B------:R-:W-:Y:S01]  /*2740*/  ULEA UR5, UR6, UR37, 0x3 ;  /* 0x0000002506057291 */ /* 0x000fe2000f8e18ff */
[----:B------:R-:W-:Y:S01]  /*2750*/  PRMT R4, RZ, 0x654, R4 ;  /* 0x00000654ff047816 */ /* 0x000fe20000000004 */
[----:B-1----:R-:W-:Y:S01]  /*2760*/  @!P2 IMAD.MOV.U32 R5, RZ, RZ, 0x10 ;  /* 0x00000010ff05a424 */ /* 0x002fe200078e00ff */
[----:B------:R-:W-:Y:S01]  /*2770*/  SHF.L.U32 R7, R12, 0x1f, RZ ;  /* 0x0000001f0c077819 */ /* 0x000fe200000006ff */
[----:B------:R-:W-:Y:S01]  /*2780*/  UIADD3 UR4, UPT, UPT, UR5, 0xc0, URZ ;  /* 0x000000c005047890 */ /* 0x000fe2000fffe0ff */
[----:B------:R1:W-:Y:S05]  /*2790*/  SYNCS.ARRIVE.TRANS64.RED.A1T0 RZ, [R4+URZ], RZ ;  /* 0x000000ff04ff79a7 */ /* 0x0003ea00081004ff */
[----:B------:R-:W-:Y:S01]  /*27a0*/  IMAD.U32 R0, RZ, RZ, UR4 ;  /* 0x00000004ff007e24 */ /* 0x000fe2000f8e00ff */
[----:B------:R-:W2:Y:S04]  /*27b0*/  SYNCS.PHASECHK.TRANS64.TRYWAIT P0, [UR5+0xd0], R7 ;  /* 0x0000d007ff0075a7 */ /* 0x000ea80008001105 */
[----:B------:R-:W-:Y:S01]  /*27c0*/  PRMT R13, R3, 0x654, R0 ;  /* 0x00000654030d7816 */ /* 0x000fe20000000000 */
[----:B-12---:R-:W-:Y:S06]  /*27d0*/  @!P0 BRA `(.L_x_42) ;  /* 0x00000068003c8947 */ /* 0x006fec0003800000 */
.L_x_157:
[----:B------:R-:W-:Y:S01]  /*27e0*/  ULEA UR4, UR6, UR37, 0x4 ;  /* 0x0000002506047291 */ /* 0x000fe2000f8e20ff */
[----:B------:R-:W-:Y:S01]  /*27f0*/  SEL R2, R13, R2, !P2 ;  /* 0x000000020d027207 */ /* 0x000fe20005000000 */
[----:B------:R-:W-:Y:S01]  /*2800*/  UIADD3 UR5, UPT, UPT, UR5, 0xc0, URZ ;  /* 0x000000c005057890 */ /* 0x000fe2000fffe0ff */
[----:B-1----:R-:W-:Y:S01]  /*2810*/  LEA R0, R11, UR37, 0x3 ;  /* 0x000000250b007c11 */ /* 0x002fe2000f8e18ff */
[----:B------:R-:W-:Y:S01]  /*2820*/  UIADD3 UR4, UPT, UPT, UR4, 0x130, URZ ;  /* 0x0000013004047890 */ /* 0x000fe2000fffe0ff */
[----:B------:R1:W-:Y:S01]  /*2830*/  @!P2 SYNCS.ARRIVE.TRANS64.RED RZ, [R2+URZ], R5 ;  /* 0x0000000502ffa9a7 */ /* 0x0003e200080004ff */
[----:B------:R-:W-:Y:S01]  /*2840*/  UIADD3 UR6, UPT, UPT, UR6, 0x1, URZ ;  /* 0x0000000106067890 */ /* 0x000fe2000fffe0ff */
[----:B------:R-:W-:-:S03]  /*2850*/  VIADD R8, R8, 0x1 ;  /* 0x0000000108087836 */ /* 0x000fc60000000000 */
[----:B------:R-:W-:Y:S02]  /*2860*/  UISETP.NE.AND UP0, UPT, UR6, 0x2, UPT ;  /* 0x000000020600788c */ /* 0x000fe4000bf05270 */
[----:B------:R-:W-:Y:S01]  /*2870*/  ISETP.NE.AND P0, PT, R8, 0x2, PT ;  /* 0x000000020800780c */ /* 0x000fe20003f05270 */
[----:B------:R-:W-:Y:S06]  /*2880*/  UGETNEXTWORKID.BROADCAST [UR4], [UR5] ;  /* 0x00000000040073ca */ /* 0x000fec0008000100 */
[----:B------:R-:W-:Y:S02]  /*2890*/  USEL UR4, URZ, 0x1, UP0 ;  /* 0x00000001ff047887 */ /* 0x000fe40008000000 */
[----:B------:R-:W-:-:S04]  /*28a0*/  USEL UR6, UR6, URZ, UP0 ;  /* 0x000000ff06067287 */ /* 0x000fc80008000000 */
[----:B------:R-:W-:Y:S02]  /*28b0*/  LOP3.LUT R12, R12, UR4, RZ, 0x3c, !PT ;  /* 0x000000040c0c7c12 */ /* 0x000fe4000f8e3cff */
[----:B-1----:R-:W-:-:S04]  /*28c0*/  SHF.L.U32 R5, R10, 0x1f, RZ ;  /* 0x0000001f0a057819 */ /* 0x002fc800000006ff */
[----:B------:R-:W1:Y:S02]  /*28d0*/  SYNCS.PHASECHK.TRANS64.TRYWAIT P1, [R0+URZ+0xc0], R5 ;  /* 0x0000c005000075a7 */ /* 0x000e6400080211ff */
[----:B-1----:R-:W-:Y:S05]  /*28e0*/  @!P1 BRA `(.L_x_43) ;  /* 0x0000006800109947 */ /* 0x002fea0003800000 */
.L_x_158:
[C---:B------:R-:W-:Y:S01]  /*28f0*/  LEA R4, R11.reuse, UR37, 0x4 ;  /* 0x000000250b047c11 */ /* 0x040fe2000f8e20ff */
[----:B-1----:R-:W-:Y:S01]  /*2900*/  VIADD R0, R0, 0xd0 ;  /* 0x000000d000007836 */ /* 0x002fe20000000000 */
[----:B------:R-:W-:Y:S01]  /*2910*/  SEL R8, R8, RZ, P0 ;  /* 0x000000ff08087207 */ /* 0x000fe20000000000 */
[----:B------:R-:W-:-:S03]  /*2920*/  VIADD R11, R11, 0x1 ;  /* 0x000000010b0b7836 */ /* 0x000fc60000000000 */
[----:B------:R-:W1:Y:S01]  /*2930*/  LDS.128 R4, [R4+0x130] ;  /* 0x0001300004047984 */ /* 0x000e620000000c00 */
[----:B------:R-:W-:Y:S02]  /*2940*/  PRMT R0, RZ, 0x654, R0 ;  /* 0x00000654ff007816 */ /* 0x000fe40000000000 */
[C---:B------:R-:W-:Y:S01]  /*2950*/  ISETP.NE.AND P1, PT, R11.reuse, 0x2, PT ;  /* 0x000000020b00780c */ /* 0x040fe20003f25270 */
[----:B------:R-:W-:Y:S01]  /*2960*/  @!PT LDS RZ, [RZ] ;  /* 0x00000000fffff984 */ /* 0x000fe20000000800 */
[----:B------:R-:W-:Y:S01]  /*2970*/  @!PT LDS RZ, [RZ] ;  /* 0x00000000fffff984 */ /* 0x000fe20000000800 */
[----:B------:R-:W-:Y:S01]  /*2980*/  @!PT LDS RZ, [RZ] ;  /* 0x00000000fffff984 */ /* 0x000fe20000000800 */
[----:B------:R-:W-:Y:S01]  /*2990*/  @!PT LDS RZ, [RZ] ;  /* 0x00000000fffff984 */ /* 0x000fe20000000800 */
[----:B------:R2:W-:Y:S06]  /*29a0*/  MEMBAR.ALL.CTA ;  /* 0x0000000000007992 */ /* 0x0005ec0000008000 */
[----:B--2---:R-:W2:Y:S01]  /*29b0*/  FENCE.VIEW.ASYNC.S ;  /* 0x00000000000073c6 */ /* 0x004ea20000000000 */
[----:B------:R-:W-:Y:S01]  /*29c0*/  SEL R11, R11, RZ, P1 ;  /* 0x000000ff0b0b7207 */ /* 0x000fe20000800000 */
[----:B--2---:R2:W-:Y:S01]  /*29d0*/  SYNCS.ARRIVE.TRANS64.RED.A1T0 RZ, [R0+URZ], RZ ;  /* 0x000000ff00ff79a7 */ /* 0x0045e200081004ff */
[----:B-1----:R-:W-:-:S02]  /*29e0*/  LOP3.LUT P3, RZ, R6, 0x1, RZ, 0xc0, !PT ;  /* 0x0000000106ff7812 */ /* 0x002fc4000786c0ff */
[----:B------:R-:W-:-:S04]  /*29f0*/  SEL R5, RZ, 0x1, P1 ;  /* 0x00000001ff057807 */ /* 0x000fc80000800000 */
[----:B------:R-:W-:Y:S02]  /*2a00*/  LOP3.LUT R10, R10, R5, RZ, 0x3c, !PT ;  /* 0x000000050a0a7212 */ /* 0x000fe400078e3cff */
[----:B--2---:R-:W-:-:S04]  /*2a10*/  SEL R0, RZ, 0x1, P0 ;  /* 0x00000001ff007807 */ /* 0x004fc80000000000 */
[----:B------:R-:W-:Y:S01]  /*2a20*/  LOP3.LUT R9, R9, R0, RZ, 0x3c, !PT ;  /* 0x0000000009097212 */ /* 0x000fe200078e3cff */
[----:B------:R-:W-:Y:S06]  /*2a30*/  @P3 BRA `(.L_x_44) ;  /* 0xfffffffc002c3947 */ /* 0x000fec000383ffff */
[----:B------:R-:W-:Y:S01]  /*2a40*/  ULEA UR5, UR6, UR37, 0x3 ;  /* 0x0000002506057291 */ /* 0x000fe2000f8e18ff */
[----:B------:R-:W-:-:S08]  /*2a50*/  SHF.L.U32 R3, R12, 0x1f, RZ ;  /* 0x0000001f0c037819 */ /* 0x000fd000000006ff */
[----:B------:R-:W1:Y:S02]  /*2a60*/  SYNCS.PHASECHK.TRANS64 P0, [UR5+0xd0], R3 ;  /* 0x0000d003ff0075a7 */ /* 0x000e640008001005 */
[----:B-1----:R-:W-:Y:S05]  /*2a70*/  @P0 BRA `(.L_x_45) ;  /* 0x0000000000080947 */ /* 0x002fea0003800000 */
[----:B------:R-:W1:Y:S02]  /*2a80*/  SYNCS.PHASECHK.TRANS64.TRYWAIT P0, [UR5+0xd0], R3 ;  /* 0x0000d003ff0075a7 */ /* 0x000e640008001105 */
[----:B-1----:R-:W-:Y:S05]  /*2a90*/  @!P0 BRA `(.L_x_46) ;  /* 0x0000006400b88947 */ /* 0x002fea0003800000 */
.L_x_45:
[----:B------:R-:W-:-:S04]  /*2aa0*/  UIADD3 UR4, UPT, UPT, UR6, 0x1, URZ ;  /* 0x0000000106047890 */ /* 0x000fc8000fffe0ff */
[----:B------:R-:W-:-:S04]  /*2ab0*/  UISETP.NE.AND UP0, UPT, UR4, 0x2, UPT ;  /* 0x000000020400788c */ /* 0x000fc8000bf05270 */
[----:B------:R-:W-:Y:S02]  /*2ac0*/  USEL UR7, URZ, 0x1, UP0 ;  /* 0x00000001ff077887 */ /* 0x000fe40008000000 */
[----:B------:R-:W-:-:S04]  /*2ad0*/  USEL UR4, UR4, URZ, UP0 ;  /* 0x000000ff04047287 */ /* 0x000fc80008000000 */
[----:B------:R-:W-:Y:S01]  /*2ae0*/  ULEA UR4, UR4, UR37, 0x3 ;  /* 0x0000002504047291 */ /* 0x000fe2000f8e18ff */
[----:B-1----:R-:W-:-:S04]  /*2af0*/  LOP3.LUT R3, R12, UR7, RZ, 0x3c, !PT ;  /* 0x000000070c037c12 */ /* 0x002fc8000f8e3cff */
[----:B------:R-:W-:-:S04]  /*2b00*/  SHF.L.U32 R0, R3, 0x1f, RZ ;  /* 0x0000001f03007819 */ /* 0x000fc800000006ff */
[----:B------:R-:W1:Y:S02]  /*2b10*/  SYNCS.PHASECHK.TRANS64 P0, [UR4+0xd0], R0 ;  /* 0x0000d000ff0075a7 */ /* 0x000e640008001004 */
[----:B-1----:R-:W-:Y:S05]  /*2b20*/  @P0 EXIT ;  /* 0x000000000000094d */ /* 0x002fea0003800000 */
[----:B------:R-:W-:Y:S02]  /*2b30*/  SHF.L.U32 R3, R3, 0x1f, RZ ;  /* 0x0000001f03037819 */ /* 0x000fe400000006ff */
[----:B------:R-:W-:-:S07]  /*2b40*/  MOV R0, UR4 ;  /* 0x0000000400007c02 */ /* 0x000fce0008000f00 */
.L_x_47:
[----:B-1----:R1:W2:Y:S02]  /*2b50*/  SYNCS.PHASECHK.TRANS64.TRYWAIT P0, [R0+URZ+0xd0], R3 ;  /* 0x0000d003000075a7 */ /* 0x0022a400080011ff */
[----:B--2---:R-:W-:Y:S05]  /*2b60*/  @!P0 NANOSLEEP.SYNCS 0x989680 ;  /* 0x009896800000895d */ /* 0x004fea0003900000 */
[----:B------:R-:W2:Y:S02]  /*2b70*/  @!P0 SYNCS.PHASECHK.TRANS64 P0, [R0+URZ+0xd0], R3 ;  /* 0x0000d003000085a7 */ /* 0x000ea400080010ff */
[----:B--2---:R-:W-:Y:S05]  /*2b80*/  @P0 EXIT ;  /* 0x000000000000094d */ /* 0x004fea0003800000 */
[----:B------:R-:W-:Y:S05]  /*2b90*/  BRA `(.L_x_47) ;  /* 0xfffffffc00ec7947 */ /* 0x000fea000383ffff */
.L_x_40:
[----:B------:R-:W-:Y:S05]  /*2ba0*/  BRA.U UP4, `(.L_x_48) ;  /* 0x0000001104cc7547 */ /* 0x000fea000b800000 */
[----:B------:R-:W-:Y:S01]  /*2bb0*/  UMOV UR6, 0x40 ;  /* 0x0000004000067882 */ /* 0x000fe20000000000 */
[----:B------:R-:W-:Y:S01]  /*2bc0*/  NOP ;  /* 0x0000000000007918 */ /* 0x000fe20000000000 */
[----:B------:R-:W-:Y:S01]  /*2bd0*/  ULEA UR6, UR37, UR6, 0x18 ;  /* 0x0000000625067291 */ /* 0x000fe2000f8ec0ff */
[----:B------:R-:W-:Y:S02]  /*2be0*/  UMOV UR7, 0x400 ;  /* 0x0000040000077882 */ /* 0x000fe40000000000 */
[----:B------:R-:W-:-:S06]  /*2bf0*/  ULEA UR37, UR37, UR7, 0x18 ;  /* 0x0000000725257291 */ /* 0x000fcc000f8ec0ff */
[----:B------:R-:W1:Y:S02]  /*2c00*/  LDS.U8 R2, [UR6+0x1c] ;  /* 0x00001c06ff027984 */ /* 0x000e640008000000 */
[----:B-1----:R-:W-:-:S13]  /*2c10*/  ISETP.NE.AND P0, PT, R2, RZ, PT ;  /* 0x000000ff0200720c */ /* 0x002fda0003f05270 */
[----:B------:R-:W-:Y:S05]  /*2c20*/  @P0 BRA `(.L_x_49) ;  /* 0x0000000400080947 */ /* 0x000fea0003800000 */
[----:B------:R-:W-:Y:S02]  /*2c30*/  UISETP.NE.U32.AND UP0, UPT, UR4, 0x1, UPT ;  /* 0x000000010400788c */ /* 0x000fe4000bf05070 */
[----:B------:R-:W-:-:S07]  /*2c40*/  UIADD3 UR8, UPT, UPT, UR6, 0x8, URZ ;  /* 0x0000000806087890 */ /* 0x000fce000fffe0ff */
[----:B------:R-:W-:Y:S05]  /*2c50*/  BRA.U !UP0, `(.L_x_50) ;  /* 0x00000001089c7547 */ /* 0x000fea000b800000 */
[----:B------:R-:W-:Y:S01]  /*2c60*/  ELECT P0, URZ, PT ;  /* 0x0000000000ff782f */ /* 0x000fe20003800000 */
[----:B------:R-:W-:-:S12]  /*2c70*/  BSSY B0, `(.L_x_50) ;  /* 0x0000025000007945 */ /* 0x000fd80003800000 */
[----:B------:R-:W-:Y:S05]  /*2c80*/  @!P0 BRA `(.L_x_51) ;  /* 0x00000000008c8947 */ /* 0x000fea0003800000 */
[----:B------:R-:W-:-:S05]  /*2c90*/  UMOV UR7, 0x10 ;  /* 0x0000001000077882 */ /* 0x000fca0000000000 */
[----:B------:R-:W-:Y:S04]  /*2ca0*/  DEPBAR.LE SB1, 0x36 ;  /* 0x00009d800000791a */ /* 0x000fe80000000000 */
[----:B------:R-:W1:Y:S02]  /*2cb0*/  UTCATOMSWS.2CTA.FIND_AND_SET.ALIGN UP1, UR7, UR7 ;  /* 0x00000007000775e3 */ /* 0x000e640008220800 */
[----:B-1----:R-:W-:Y:S01]  /*2cc0*/  MOV R9, UR7 ;  /* 0x0000000700097c02 */ /* 0x002fe20008000f00 */
[----:B------:R-:W-:Y:S06]  /*2cd0*/  BRA.U UP1, `(.L_x_52) ;  /* 0x0000000101187547 */ /* 0x000fec000b800000 */
.L_x_53:
[----:B------:R-:W-:Y:S05]  /*2ce0*/  NANOSLEEP 0x64 ;  /* 0x000000640000795d */ /* 0x000fea0003800000 */
[----:B------:R-:W-:-:S05]  /*2cf0*/  UMOV UR7, 0x10 ;  /* 0x0000001000077882 */ /* 0x000fca0000000000 */
[----:B------:R-:W-:Y:S04]  /*2d00*/  DEPBAR.LE SB1, 0x36 ;  /* 0x00009d800000791a */ /* 0x000fe80000000000 */
[----:B------:R-:W1:Y:S02]  /*2d10*/  UTCATOMSWS.2CTA.FIND_AND_SET.ALIGN UP1, UR7, UR7 ;  /* 0x00000007000775e3 */ /* 0x000e640008220800 */
[----:B-1----:R-:W-:Y:S01]  /*2d20*/  MOV R9, UR7 ;  /* 0x0000000700097c02 */ /* 0x002fe20008000f00 */
[----:B------:R-:W-:Y:S05]  /*2d30*/  BRA.U !UP1, `(.L_x_53) ;  /* 0xfffffffd09e87547 */ /* 0x000fea000b83ffff */
.L_x_52:
[----:B------:R-:W1:Y:S01]  /*2d40*/  LDS R5, [UR6+0x10] ;  /* 0x00001006ff057984 */ /* 0x000e620008000800 */
[----:B------:R-:W-:Y:S01]  /*2d50*/  IMAD.U32 R3, RZ, RZ, UR37 ;  /* 0x00000025ff037e24 */ /* 0x000fe2000f8e00ff */
[----:B------:R-:W-:-:S03]  /*2d60*/  MOV R2, UR5 ;  /* 0x0000000500027c02 */ /* 0x000fc60008000f00 */
[----:B------:R-:W-:Y:S01]  /*2d70*/  VIADD R3, R3, 0x150 ;  /* 0x0000015003037836 */ /* 0x000fe20000000000 */
[----:B-1----:R-:W-:-:S04]  /*2d80*/  SHF.L.U32 R5, R5, 0x1f, RZ ;  /* 0x0000001f05057819 */ /* 0x002fc800000006ff */
[----:B------:R-:W1:Y:S02]  /*2d90*/  SYNCS.PHASECHK.TRANS64.TRYWAIT P0, [UR6+0x8], R5 ;  /* 0x00000805ff0075a7 */ /* 0x000e640008001106 */
[----:B-1----:R-:W-:Y:S05]  /*2da0*/  @P0 BRA `(.L_x_54) ;  /* 0x0000000000080947 */ /* 0x002fea0003800000 */
[----:B------:R-:W1:Y:S02]  /*2db0*/  SYNCS.PHASECHK.TRANS64.TRYWAIT P0, [UR6+0x8], R5 ;  /* 0x00000805ff0075a7 */ /* 0x000e640008001106 */
[----:B-1----:R-:W-:Y:S05]  /*2dc0*/  @!P0 BRA `(.L_x_55) ;  /* 0x0000006400048947 */ /* 0x002fea0003800000 */
.L_x_54:
[----:B-1----:R-:W-:Y:S01]  /*2dd0*/  HFMA2 R4, -RZ, RZ, 0, 5.9604644775390625e-08 ;  /* 0x00000001ff047431 */ /* 0x002fe200000001ff */
[----:B------:R-:W-:Y:S01]  /*2de0*/  UPRMT UR7, UR5, 0x654, UR8 ;  /* 0x0000065405077896 */ /* 0x000fe20008000008 */
[----:B------:R-:W-:Y:S01]  /*2df0*/  IMAD.MOV.U32 R6, RZ, RZ, 0xffff ;  /* 0x0000ffffff067424 */ /* 0x000fe200078e00ff */
[----:B------:R-:W-:Y:S01]  /*2e00*/  PRMT R2, R2, 0x654, R3 ;  /* 0x0000065402027816 */ /* 0x000fe20000000003 */
[----:B------:R-:W-:Y:S02]  /*2e10*/  IMAD.MOV.U32 R5, RZ, RZ, 0x4 ;  /* 0x00000004ff057424 */ /* 0x000fe400078e00ff */
[----:B------:R-:W-:Y:S01]  /*2e20*/  IMAD.SHL.U32 R8, R9, 0x20, RZ ;  /* 0x0000002009087824 */ /* 0x000fe200078e00ff */
[----:B------:R-:W-:Y:S02]  /*2e30*/  MOV R3, UR7 ;  /* 0x0000000700037c02 */ /* 0x000fe40008000f00 */
[-C--:B------:R-:W-:Y:S01]  /*2e40*/  SHF.L.U32 R7, R6, R9.reuse, RZ ;  /* 0x0000000906077219 */ /* 0x080fe200000006ff */
[----:B------:R1:W-:Y:S01]  /*2e50*/  SYNCS.ARRIVE.TRANS64.RED RZ, [UR7], R5 ;  /* 0x00000005ffff79a7 */ /* 0x0003e20008000407 */
[----:B------:R-:W-:Y:S01]  /*2e60*/  SHF.L.U32 R6, R4, R9, RZ ;  /* 0x0000000904067219 */ /* 0x000fe200000006ff */
[----:B------:R1:W-:Y:S04]  /*2e70*/  STS [UR37+0x150], R8 ;  /* 0x00015008ff007988 */ /* 0x0003e80008000825 */
[----:B------:R1:W-:Y:S04]  /*2e80*/  STAS [R2.64], R9 ;  /* 0x0000000902007dbd */ /* 0x0003e8000c0008ff */
[----:B------:R1:W-:Y:S04]  /*2e90*/  ATOMS.OR RZ, [UR6+0x14], R7 ;  /* 0x00001407ffff798c */ /* 0x0003e8000b000006 */
[----:B------:R1:W-:Y:S04]  /*2ea0*/  ATOMS.OR RZ, [UR6+0x18], R6 ;  /* 0x00001806ffff798c */ /* 0x0003e8000b000006 */
[----:B------:R1:W-:Y:S02]  /*2eb0*/  ATOMS.XOR RZ, [UR6+0x10], R4 ;  /* 0x00001004ffff798c */ /* 0x0003e4000b800006 */
.L_x_51:
[----:B------:R-:W-:Y:S05]  /*2ec0*/  BSYNC B0 ;  /* 0x0000000000007941 */ /* 0x000fea0003800000 */
.L_x_50:
[----:B------:R-:W-:Y:S05]  /*2ed0*/  BRA.U UP0, `(.L_x_56) ;  /* 0x00000001006c7547 */ /* 0x000fea000b800000 */
[----:B------:R-:W-:-:S03]  /*2ee0*/  UMOV UR7, 0xffffffff ;  /* 0xffffffff00077882 */ /* 0x000fc60000000000 */
[----:B------:R-:W-:Y:S05]  /*2ef0*/  BRA.DIV UR7, `(.L_x_57) ;  /* 0x0000006207d07947 */ /* 0x000fea000b800000 */
[----:B------:R-:W-:-:S13]  /*2f00*/  ELECT P6, URZ, PT ;  /* 0x0000000000ff782f */ /* 0x000fda00038c0000 */
.L_x_162:
[----:B------:R-:W-:Y:S05]  /*2f10*/  @!P6 BRA `(.L_x_56) ;  /* 0x00000000005ce947 */ /* 0x000fea0003800000 */
[----:B-1----:R-:W1:Y:S02]  /*2f20*/  LDS R3, [UR6+0x10] ;  /* 0x00001006ff037984 */ /* 0x002e640008000800 */
[----:B-1----:R-:W-:-:S04]  /*2f30*/  SHF.L.U32 R3, R3, 0x1f, RZ ;  /* 0x0000001f03037819 */ /* 0x002fc800000006ff */
[----:B------:R-:W1:Y:S02]  /*2f40*/  SYNCS.PHASECHK.TRANS64.TRYWAIT P0, [UR6+0x8], R3 ;  /* 0x00000803ff0075a7 */ /* 0x000e640008001106 */
[----:B-1----:R-:W-:Y:S05]  /*2f50*/  @P0 BRA `(.L_x_58) ;  /* 0x0000000000080947 */ /* 0x002fea0003800000 */
[----:B------:R-:W1:Y:S02]  /*2f60*/  SYNCS.PHASECHK.TRANS64.TRYWAIT P0, [UR6+0x8], R3 ;  /* 0x00000803ff0075a7 */ /* 0x000e640008001106 */
[----:B-1----:R-:W-:Y:S05]  /*2f70*/  @!P0 BRA `(.L_x_59) ;  /* 0x0000006000d08947 */ /* 0x002fea0003800000 */
.L_x_58:
[----:B------:R-:W2:Y:S01]  /*2f80*/  LDS R5, [UR37+0x150] ;  /* 0x00015025ff057984 */ /* 0x000ea20008000800 */
[----:B-1----:R-:W-:Y:S02]  /*2f90*/  HFMA2 R2, -RZ, RZ, 0, 5.9604644775390625e-08 ;  /* 0x00000001ff027431 */ /* 0x002fe400000001ff */
[----:B------:R-:W-:Y:S01]  /*2fa0*/  IMAD.MOV.U32 R3, RZ, RZ, 0xffff ;  /* 0x0000ffffff037424 */ /* 0x000fe200078e00ff */
[----:B------:R-:W-:Y:S01]  /*2fb0*/  UPRMT UR7, UR5, 0x654, UR8 ;  /* 0x0000065405077896 */ /* 0x000fe20008000008 */
[----:B--2---:R-:W-:-:S03]  /*2fc0*/  IMAD.SHL.U32 R4, R5, 0x20, RZ ;  /* 0x0000002005047824 */ /* 0x004fc600078e00ff */
[-C--:B------:R-:W-:Y:S02]  /*2fd0*/  SHF.L.U32 R3, R3, R5.reuse, RZ ;  /* 0x0000000503037219 */ /* 0x080fe400000006ff */
[----:B------:R-:W-:Y:S01]  /*2fe0*/  SHF.L.U32 R5, R2, R5, RZ ;  /* 0x0000000502057219 */ /* 0x000fe200000006ff */
[----:B------:R2:W-:Y:S04]  /*2ff0*/  STS [UR37+0x150], R4 ;  /* 0x00015004ff007988 */ /* 0x0005e80008000825 */
[----:B------:R2:W-:Y:S04]  /*3000*/  ATOMS.OR RZ, [UR6+0x14], R3 ;  /* 0x00001403ffff798c */ /* 0x0005e8000b000006 */
[----:B------:R2:W-:Y:S01]  /*3010*/  ATOMS.OR RZ, [UR6+0x18], R5 ;  /* 0x00001805ffff798c */ /* 0x0005e2000b000006 */
[----:B------:R-:W-:Y:S03]  /*3020*/  SYNCS.ARRIVE.TRANS64.RED.A1T0 RZ, [UR7], RZ ;  /* 0x000000ffffff79a7 */ /* 0x000fe60008100407 */
[----:B------:R2:W-:Y:S01]  /*3030*/  ATOMS.XOR RZ, [UR6+0x10], R2 ;  /* 0x00001002ffff798c */ /* 0x0005e2000b800006 */
[----:B------:R-:W-:Y:S05]  /*3040*/  BRA `(.L_x_56) ;  /* 0x0000000000107947 */ /* 0x000fea0003800000 */
.L_x_49:
[----:B------:R-:W-:-:S05]  /*3050*/  MOV R2, 0xffffffff ;  /* 0xffffffff00027802 */ /* 0x000fca0000000f00 */
[----:B------:R1:W-:Y:S02]  /*3060*/  STS [UR37+0x150], R2 ;  /* 0x00015002ff007988 */ /* 0x0003e40008000825 */
[----:B-1----:R-:W-:Y:S02]  /*3070*/  MOV R2, 0x3090 ;  /* 0x0000309000027802 */ /* 0x002fe40000000f00 */
[----:B-----5:R-:W-:Y:S05]  /*3080*/  CALL.REL.NOINC `($__internal_1_$__cuda_sm10x_tcgen05_guardrail_trap_phase_invalid_during_alloc) ;  /* 0x0000006800747944 */ /* 0x020fea0003c00000 */
.L_x_56:
[----:B------:R-:W-:Y:S05]  /*3090*/  WARPSYNC.ALL ;  /* 0x0000000000007948 */ /* 0x000fea0003800000 */
[----:B------:R-:W3:Y:S01]  /*30a0*/  S2UR UR6, SR_CgaCtaId ;  /* 0x00000000000679c3 */ /* 0x000ee20000008800 */
[----:B------:R-:W-:Y:S01]  /*30b0*/  UMOV UR7, 0x400 ;  /* 0x0000040000077882 */ /* 0x000fe20000000000 */
[----:B------:R-:W-:-:S06]  /*30c0*/  NOP ;  /* 0x0000000000007918 */ /* 0x000fcc0000000000 */
[----:B------:R-:W-:Y:S06]  /*30d0*/  BAR.ARV 0x6, 0xa0 ;  /* 0x0182800000007b1d */ /* 0x000fec0000002000 */
[----:B------:R-:W-:Y:S01]  /*30e0*/  LOP3.LUT R10, R10, 0xffff, RZ, 0xc0, !PT ;  /* 0x0000ffff0a0a7812 */ /* 0x000fe200078ec0ff */
[----:B------:R-:W-:Y:S01]  /*30f0*/  UISETP.LT.AND UP0, UPT, UR15, 0x1, UPT ;  /* 0x000000010f00788c */ /* 0x000fe2000bf01270 */
[----:B------:R-:W-:Y:S01]  /*3100*/  LOP3.LUT R0, R0, 0xffff, RZ, 0xc0, !PT ;  /* 0x0000ffff00007812 */ /* 0x000fe200078ec0ff */
[----:B-1----:R-:W-:Y:S01]  /*3110*/  IMAD.MOV.U32 R9, RZ, RZ, 0x1 ;  /* 0x00000001ff097424 */ /* 0x002fe200078e00ff */
[----:B------:R-:W-:Y:S01]  /*3120*/  R2UR UR11, R10 ;  /* 0x000000000a0b72ca */ /* 0x000fe200000e0000 */
[----:B------:R-:W-:Y:S01]  /*3130*/  USEL UR12, UR15, 0x1, !UP0 ;  /* 0x000000010f0c7887 */ /* 0x000fe2000c000000 */
[----:B------:R-:W-:Y:S01]  /*3140*/  R2UR UR10, R0 ;  /* 0x00000000000a72ca */ /* 0x000fe200000e0000 */
[----:B------:R-:W-:Y:S01]  /*3150*/  IMAD.MOV.U32 R8, RZ, RZ, RZ ;  /* 0x000000ffff087224 */ /* 0x000fe200078e00ff */
[----:B------:R-:W-:Y:S01]  /*3160*/  UMOV UR22, URZ ;  /* 0x000000ff00167c82 */ /* 0x000fe20008000000 */
[----:B------:R-:W-:Y:S01]  /*3170*/  UMOV UR21, URZ ;  /* 0x000000ff00157c82 */ /* 0x000fe20008000000 */
[----:B---3--:R-:W-:-:S02]  /*3180*/  ULEA UR6, UR6, UR7, 0x18 ;  /* 0x0000000706067291 */ /* 0x008fc4000f8ec0ff */
[----:B------:R-:W-:Y:S02]  /*3190*/  UIADD3 UR12, UPT, UPT, -UR12, URZ, URZ ;  /* 0x000000ff0c0c7290 */ /* 0x000fe4000fffe1ff */
[----:B------:R-:W-:Y:S02]  /*31a0*/  UIADD3 UR13, UPT, UPT, UR6, 0x8400, URZ ;  /* 0x00008400060d7890 */ /* 0x000fe4000fffe0ff */
[----:B------:R-:W-:Y:S02]  /*31b0*/  UIADD3 UR14, UPT, UPT, UR6, 0x24400, URZ ;  /* 0x00024400060e7890 */ /* 0x000fe4000fffe0ff */
[----:B------:R-:W-:Y:S01]  /*31c0*/  UIADD3 UR16, UPT, UPT, UR6, 0x32400, URZ ;  /* 0x0003240006107890 */ /* 0x000fe2000fffe0ff */
[----:B--2---:R-:W1:Y:S01]  /*31d0*/  LDS R2, [UR6+0x150] ;  /* 0x00015006ff027984 */ /* 0x004e620008000800 */
[----:B------:R-:W-:Y:S02]  /*31e0*/  USHF.R.U32.HI UR13, URZ, 0x4, UR13 ;  /* 0x00000004ff0d7899 */ /* 0x000fe4000801160d */
[----:B------:R-:W-:-:S02]  /*31f0*/  USHF.R.U32.HI UR14, URZ, 0x4, UR14 ;  /* 0x00000004ff0e7899 */ /* 0x000fc4000801160e */
[----:B------:R-:W-:Y:S02]  /*3200*/  USHF.R.U32.HI UR16, URZ, 0x4, UR16 ;  /* 0x00000004ff107899 */ /* 0x000fe40008011610 */
[----:B------:R-:W-:Y:S02]  /*3210*/  ULOP3.LUT UR13, UR13, 0x3fff, URZ, 0xc0, !UPT ;  /* 0x00003fff0d0d7892 */ /* 0x000fe4000f8ec0ff */
[----:B------:R-:W-:Y:S02]  /*3220*/  ULOP3.LUT UR14, UR14, 0x3fff, URZ, 0xc0, !UPT ;  /* 0x00003fff0e0e7892 */ /* 0x000fe4000f8ec0ff */
[----:B------:R-:W-:Y:S02]  /*3230*/  ULOP3.LUT UR16, UR16, 0x3fff, URZ, 0xc0, !UPT ;  /* 0x00003fff10107892 */ /* 0x000fe4000f8ec0ff */
[----:B------:R-:W-:Y:S02]  /*3240*/  ULOP3.LUT UR13, UR13, 0x10000, URZ, 0xfc, !UPT ;  /* 0x000100000d0d7892 */ /* 0x000fe4000f8efcff */
[----:B------:R-:W-:-:S02]  /*3250*/  ULOP3.LUT UR14, UR14, 0x10000, URZ, 0xfc, !UPT ;  /* 0x000100000e0e7892 */ /* 0x000fc4000f8efcff */
[----:B------:R-:W-:Y:S02]  /*3260*/  ULOP3.LUT UR16, UR16, 0x10000, URZ, 0xfc, !UPT ;  /* 0x0001000010107892 */ /* 0x000fe4000f8efcff */
[----:B------:R-:W-:Y:S01]  /*3270*/  UISETP.NE.AND UP3, UPT, UR4, URZ, UPT ;  /* 0x000000ff0400728c */ /* 0x000fe2000bf65270 */
[----:B-1----:R-:W-:Y:S01]  /*3280*/  R2UR UR23, R2 ;  /* 0x00000000021772ca */ /* 0x002fe200000e0000 */
[----:B------:R-:W-:-:S05]  /*3290*/  IMAD.MOV.U32 R2, RZ, RZ, 0x1010 ;  /* 0x00001010ff027424 */ /* 0x000fca00078e00ff */
[C---:B------:R-:W-:Y:S02]  /*32a0*/  R2UR UR9, R2.reuse ;  /* 0x00000000020972ca */ /* 0x040fe400000e0000 */
[C---:B------:R-:W-:Y:S02]  /*32b0*/  R2UR UR8, R2.reuse ;  /* 0x00000000020872ca */ /* 0x040fe400000e0000 */
[----:B------:R-:W-:Y:S02]  /*32c0*/  R2UR UR7, R2 ;  /* 0x00000000020772ca */ /* 0x000fe400000e0000 */
[----:B------:R-:W-:Y:S01]  /*32d0*/  CS2R R2, SRZ ;  /* 0x0000000000027805 */ /* 0x000fe2000001ff00 */
[----:B------:R-:W-:Y:S02]  /*32e0*/  ULOP3.LUT UR19, UR23, 0x1, URZ, 0xc0, !UPT ;  /* 0x0000000117137892 */ /* 0x000fe4000f8ec0ff */
[----:B------:R-:W-:Y:S02]  /*32f0*/  UIADD3 UR28, UPT, UPT, UR23, 0x81, URZ ;  /* 0x00000081171c7890 */ /* 0x000fe4000fffe0ff */
[----:B------:R-:W-:-:S02]  /*3300*/  UIADD3 UR24, UPT, UPT, UR23, 0x83, URZ ;  /* 0x0000008317187890 */ /* 0x000fc4000fffe0ff */
[----:B------:R-:W-:Y:S02]  /*3310*/  ULOP3.LUT UR19, UR19, 0x14, URZ, 0xfc, !UPT ;  /* 0x0000001413137892 */ /* 0x000fe4000f8efcff */
[----:B------:R-:W-:Y:S02]  /*3320*/  ULOP3.LUT UR18, UR28, 0x1, URZ, 0xc0, !UPT ;  /* 0x000000011c127892 */ /* 0x000fe4000f8ec0ff */
[----:B------:R-:W-:Y:S02]  /*3330*/  ULOP3.LUT UR17, UR24, 0x1, URZ, 0xc0, !UPT ;  /* 0x0000000118117892 */ /* 0x000fe4000f8ec0ff */
[----:B------:R-:W-:Y:S02]  /*3340*/  UPRMT UR31, UR19, 0x5410, UR9 ;  /* 0x00005410131f7896 */ /* 0x000fe40008000009 */
[----:B------:R-:W-:Y:S02]  /*3350*/  UIADD3 UR30, UPT, UPT, UR23, 0x80, URZ ;  /* 0x00000080171e7890 */ /* 0x000fe4000fffe0ff */
[----:B------:R-:W-:-:S02]  /*3360*/  ULOP3.LUT UR26, UR23, 0xfffffffe, URZ, 0xc0, !UPT ;  /* 0xfffffffe171a7892 */ /* 0x000fc4000f8ec0ff */
[----:B------:R-:W-:Y:S02]  /*3370*/  ULOP3.LUT UR18, UR18, 0x14, URZ, 0xfc, !UPT ;  /* 0x0000001412127892 */ /* 0x000fe4000f8efcff */
[----:B------:R-:W-:Y:S02]  /*3380*/  ULOP3.LUT UR17, UR17, 0x14, URZ, 0xfc, !UPT ;  /* 0x0000001411117892 */ /* 0x000fe4000f8efcff */
[----:B------:R-:W-:Y:S02]  /*3390*/  ULOP3.LUT UR30, UR30, 0xfffffffe, URZ, 0xc0, !UPT ;  /* 0xfffffffe1e1e7892 */ /* 0x000fe4000f8ec0ff */
[----:B------:R-:W-:Y:S02]  /*33a0*/  ULOP3.LUT UR28, UR28, 0xfffffffe, URZ, 0xc0, !UPT ;  /* 0xfffffffe1c1c7892 */ /* 0x000fe4000f8ec0ff */
[----:B------:R-:W-:Y:S02]  /*33b0*/  UIADD3 UR26, UPT, UPT, UR26, 0x82, URZ ;  /* 0x000000821a1a7890 */ /* 0x000fe4000fffe0ff */
[----:B------:R-:W-:-:S02]  /*33c0*/  ULOP3.LUT UR24, UR24, 0xfffffffe, URZ, 0xc0, !UPT ;  /* 0xfffffffe18187892 */ /* 0x000fc4000f8ec0ff */
[----:B------:R-:W-:Y:S02]  /*33d0*/  UPRMT UR29, UR18, 0x5410, UR8 ;  /* 0x00005410121d7896 */ /* 0x000fe40008000008 */
[----:B------:R-:W-:Y:S01]  /*33e0*/  UPRMT UR25, UR17, 0x5410, UR7 ;  /* 0x0000541011197896 */ /* 0x000fe20008000007 */
[----:B------:R-:W-:-:S11]  /*33f0*/  UMOV UR27, UR31 ;  /* 0x0000001f001b7c82 */ /* 0x000fd60008000000 */
.L_x_67:
[C---:B------:R-:W-:Y:S02]  /*3400*/  LEA R0, R8.reuse, UR6, 0x3 ;  /* 0x0000000608007c11 */ /* 0x040fe4000f8e18ff */
[----:B------:R-:W-:Y:S02]  /*3410*/  SHF.L.U32 R5, R3, 0x1f, RZ ;  /* 0x0000001f03057819 */ /* 0x000fe400000006ff */
[----:B------:R-:W-:Y:S02]  /*3420*/  LEA R4, R8, UR6, 0x4 ;  /* 0x0000000608047c11 */ /* 0x000fe4000f8e20ff */
[----:B------:R-:W1:Y:S02]  /*3430*/  SYNCS.PHASECHK.TRANS64.TRYWAIT P0, [R0+URZ+0xc0], R5 ;  /* 0x0000c005000075a7 */ /* 0x000e6400080011ff */
[----:B-1-34-:R-:W-:Y:S05]  /*3440*/  @!P0 BRA `(.L_x_60) ;  /* 0x0000005c00b48947 */ /* 0x01afea0003800000 */
.L_x_163:
[----:B-1----:R-:W1:Y:S01]  /*3450*/  LDS.128 R4, [R4+0x130] ;  /* 0x0001300004047984 */ /* 0x002e620000000c00 */
[----:B------:R-:W-:Y:S02]  /*3460*/  VIADD R0, R0, 0xd0 ;  /* 0x000000d000007836 */ /* 0x000fe40000000000 */
        /* <DEDUP_REMOVED lines=9> */
[----:B-1----:R-:W-:Y:S01]  /*3500*/  LOP3.LUT P1, RZ, R6, 0x1, RZ, 0xc0, !PT ;  /* 0x0000000106ff7812 */ /* 0x002fe2000782c0ff */
[----:B--2---:R-:W-:-:S12]  /*3510*/  BRA.U UP3, `(.L_x_61) ;  /* 0x0000000503107547 */ /* 0x004fd8000b800000 */
[----:B------:R-:W1:Y:S01]  /*3520*/  LDCU UR7, c[0x0][0x38c] ;  /* 0x00007180ff0777ac */ /* 0x000e620008000800 */
[----:B------:R-:W-:Y:S02]  /*3530*/  PLOP3.LUT P2, PT, PT, PT, PT, 0x80, 0x8 ;  /* 0x000000000008781c */ /* 0x000fe40003f4f070 */
[----:B------:R-:W-:Y:S01]  /*3540*/  SHF.L.U32 R5, R9, 0x1f, RZ ;  /* 0x0000001f09057819 */ /* 0x000fe200000006ff */
[----:B------:R-:W-:Y:S02]  /*3550*/  ULEA UR8, UR22, UR6, 0x3 ;  /* 0x0000000616087291 */ /* 0x000fe4000f8e18ff */
[----:B------:R-:W-:Y:S02]  /*3560*/  ULEA UR9, UR22, UR23, 0x6 ;  /* 0x0000001716097291 */ /* 0x000fe4000f8e30ff */
[----:B-1----:R-:W-:-:S06]  /*3570*/  UISETP.GE.AND UP0, UPT, UR7, 0x1, UPT ;  /* 0x000000010700788c */ /* 0x002fcc000bf06270 */
[----:B------:R-:W-:-:S05]  /*3580*/  PLOP3.LUT P0, PT, PT, PT, UP0, 0x80, 0x8 ;  /* 0x000000000008781c */ /* 0x000fca0003f0f008 */
[----:B------:R-:W-:-:S08]  /*3590*/  @UP0 ULEA UR7, UR21, UR6, 0x3 ;  /* 0x0000000615070291 */ /* 0x000fd0000f8e18ff */
[----:B------:R-:W-:-:S04]  /*35a0*/  @P0 SHF.L.U32 R0, R2, 0x1f, RZ ;  /* 0x0000001f02000819 */ /* 0x000fc800000006ff */
[----:B------:R1:W2:Y:S01]  /*35b0*/  @P0 SYNCS.PHASECHK.TRANS64.TRYWAIT P2, [UR7], R0 ;  /* 0x00000000ff0005a7 */ /* 0x0002a20008041107 */
[----:B------:R-:W3:Y:S02]  /*35c0*/  SYNCS.PHASECHK.TRANS64.TRYWAIT P0, [UR8+0xf0], R5 ;  /* 0x0000f005ff0075a7 */ /* 0x000ee40008001108 */
[----:B-123--:R-:W-:Y:S05]  /*35d0*/  @!P0 BRA `(.L_x_62) ;  /* 0x0000005c00648947 */ /* 0x00efea0003800000 */
.L_x_165:
[----:B------:R-:W-:Y:S05]  /*35e0*/  BRA.U !UP0, `(.L_x_63) ;  /* 0x0000000108d07547 */ /* 0x000fea000b800000 */
[----:B------:R-:W-:Y:S01]  /*35f0*/  UMOV UR20, URZ ;  /* 0x000000ff00147c82 */ /* 0x000fe20008000000 */
[----:B------:R-:W-:Y:S01]  /*3600*/  UMOV UR19, UR12 ;  /* 0x0000000c00137c82 */ /* 0x000fe20008000000 */
[----:B------:R-:W-:Y:S01]  /*3610*/  UMOV UR18, UR15 ;  /* 0x0000000f00127c82 */ /* 0x000fe20008000000 */
[----:B------:R-:W-:-:S05]  /*3620*/  UMOV UR17, UR21 ;  /* 0x0000001500117c82 */ /* 0x000fca0008000000 */
.L_x_66:
[----:B------:R-:W-:Y:S02]  /*3630*/  UIADD3 UR19, UPT, UPT, UR19, 0x1, URZ ;  /* 0x0000000113137890 */ /* 0x000fe4000fffe0ff */
[----:B--2---:R-:W-:Y:S02]  /*3640*/  ULEA UR7, UR17, UR6, 0x3 ;  /* 0x0000000611077291 */ /* 0x004fe4000f8e18ff */
[----:B------:R-:W-:Y:S01]  /*3650*/  UISETP.NE.AND UP0, UPT, UR19, URZ, UPT ;  /* 0x000000ff1300728c */ /* 0x000fe2000bf05270 */
[----:B---3--:R-:W-:Y:S10]  /*3660*/  @P2 BRA `(.L_x_64) ;  /* 0x00000000000c2947 */ /* 0x008ff40003800000 */
[----:B-1----:R-:W-:Y:S04]  /*3670*/  SHF.L.U32 R5, R2, 0x1f, RZ ;  /* 0x0000001f02057819 */ /* 0x002fe800000006ff */
[----:B------:R-:W1:Y:S02]  /*3680*/  SYNCS.PHASECHK.TRANS64.TRYWAIT P0, [UR7], R5 ;  /* 0x00000005ff0075a7 */ /* 0x000e640008001107 */
[----:B-1----:R-:W-:Y:S05]  /*3690*/  @!P0 BRA `(.L_x_65) ;  /* 0x0000005c004c8947 */ /* 0x002fea0003800000 */
.L_x_64:
[----:B------:R-:W-:Y:S01]  /*36a0*/  UISETP.NE.AND UP1, UPT, UR18, 0x1, UPT ;  /* 0x000000011200788c */ /* 0x000fe2000bf25270 */
[----:B------:R-:W-:Y:S01]  /*36b0*/  PLOP3.LUT P2, PT, PT, PT, PT, 0x80, 0x8 ;  /* 0x000000000008781c */ /* 0x000fe20003f4f070 */
[----:B------:R-:W-:Y:S02]  /*36c0*/  UIADD3 UR21, UPT, UPT, UR17, 0x1, URZ ;  /* 0x0000000111157890 */ /* 0x000fe4000fffe0ff */
[----:B------:R-:W-:Y:S02]  /*36d0*/  ULEA UR34, UR17, UR14, 0x9 ;  /* 0x0000000e11227291 */ /* 0x000fe4000f8e48ff */
[----:B------:R-:W-:Y:S01]  /*36e0*/  UISETP.NE.AND UP2, UPT, UR21, 0x7, UPT ;  /* 0x000000071500788c */ /* 0x000fe2000bf45270 */
[----:B------:R-:W-:Y:S01]  /*36f0*/  PLOP3.LUT P0, PT, PT, PT, UP1, 0x80, 0x8 ;  /* 0x000000000008781c */ /* 0x000fe20003f0f018 */
[----:B------:R-:W-:Y:S02]  /*3700*/  ULEA UR36, UR17, UR16, 0x7 ;  /* 0x0000001011247291 */ /* 0x000fe4000f8e38ff */
[----:B------:R-:W-:Y:S02]  /*3710*/  USEL UR33, URZ, 0x1, UP2 ;  /* 0x00000001ff217887 */ /* 0x000fe40009000000 */
[----:B------:R-:W-:Y:S02]  /*3720*/  USEL UR21, UR21, URZ, UP2 ;  /* 0x000000ff15157287 */ /* 0x000fe40009000000 */
[----:B------:R-:W-:Y:S02]  /*3730*/  UIADD3 UR48, UPT, UPT, UR34, 0x4, URZ ;  /* 0x0000000422307890 */ /* 0x000fe4000fffe0ff */
[----:B------:R-:W-:Y:S01]  /*3740*/  @UP1 ULEA UR32, UR21, UR6, 0x3 ;  /* 0x0000000615201291 */ /* 0x000fe2000f8e18ff */
[----:B------:R-:W-:Y:S01]  /*3750*/  LOP3.LUT R2, R2, UR33, RZ, 0x3c, !PT ;  /* 0x0000002102027c12 */ /* 0x000fe2000f8e3cff */
[----:B------:R-:W-:Y:S02]  /*3760*/  UISETP.NE.U32.AND UP1, UPT, UR20, URZ, UPT ;  /* 0x000000ff1400728c */ /* 0x000fe4000bf25070 */
[----:B------:R-:W-:Y:S01]  /*3770*/  UIADD3 UR44, UPT, UPT, UR34, 0x100, URZ ;  /* 0x00000100222c7890 */ /* 0x000fe2000fffe0ff */
[----:B-1----:R-:W-:Y:S01]  /*3780*/  @P0 SHF.L.U32 R0, R2, 0x1f, RZ ;  /* 0x0000001f02000819 */ /* 0x002fe200000006ff */
[----:B------:R-:W-:Y:S02]  /*3790*/  UIADD3 UR40, UPT, UPT, UR34, 0x104, URZ ;  /* 0x0000010422287890 */ /* 0x000fe4000fffe0ff */
[----:B------:R-:W-:Y:S01]  /*37a0*/  UIADD3 UR7, UPT, UPT, UR7, 0x38, URZ ;  /* 0x0000003807077890 */ /* 0x000fe2000fffe0ff */
[----:B------:R2:W3:Y:S01]  /*37b0*/  @P0 SYNCS.PHASECHK.TRANS64.TRYWAIT P2, [UR32], R0 ;  /* 0x00000000ff0005a7 */ /* 0x0004e20008041120 */
[----:B------:R-:W-:Y:S02]  /*37c0*/  ULEA UR32, UR17, UR13, 0xa ;  /* 0x0000000d11207291 */ /* 0x000fe4000f8e50ff */
[----:B------:R-:W-:Y:S02]  /*37d0*/  UIADD3 UR18, UPT, UPT, UR18, -0x1, URZ ;  /* 0xffffffff12127890 */ /* 0x000fe4000fffe0ff */
[----:B------:R-:W-:Y:S02]  /*37e0*/  UIADD3 UR46, UPT, UPT, UR32, 0x2, URZ ;  /* 0x00000002202e7890 */ /* 0x000fe4000fffe0ff */
[----:B------:R-:W-:Y:S02]  /*37f0*/  UIADD3 UR42, UPT, UPT, UR32, 0x4, URZ ;  /* 0x00000004202a7890 */ /* 0x000fe4000fffe0ff */
[----:B------:R-:W-:Y:S01]  /*3800*/  UIADD3 UR38, UPT, UPT, UR32, 0x6, URZ ;  /* 0x0000000620267890 */ /* 0x000fe2000fffe0ff */
[----:B------:R-:W-:Y:S01]  /*3810*/  UMOV UR37, 0x4008 ;  /* 0x0000400800257882 */ /* 0x000fe20000000000 */
[----:B------:R-:W-:Y:S01]  /*3820*/  UMOV UR35, 0x40004040 ;  /* 0x4000404000237882 */ /* 0x000fe20000000000 */
[----:B------:R2:W-:Y:S01]  /*3830*/  UTCCP.T.S.2CTA.128dp128bit tmem[UR23+0x80], gdesc[UR36] ;  /* 0x00008024170079e7 */ /* 0x0005e20008380000 */
[----:B------:R-:W-:Y:S01]  /*3840*/  UMOV UR33, 0x40004040 ;  /* 0x4000404000217882 */ /* 0x000fe20000000000 */
[----:B------:R-:W-:Y:S01]  /*3850*/  UMOV UR49, 0x40004040 ;  /* 0x4000404000317882 */ /* 0x000fe20000000000 */
[----:B------:R2:W-:Y:S01]  /*3860*/  UTCHMMA.2CTA gdesc[UR32], gdesc[UR34], tmem[UR9], tmem[UR30], idesc[UR31], UP1 ;  /* 0x00ff1e22200075ea */ /* 0x0005e20008a00009 */
[----:B------:R-:W-:Y:S01]  /*3870*/  UMOV UR47, 0x40004040 ;  /* 0x40004040002f7882 */ /* 0x000fe20000000000 */
[----:B------:R-:W-:Y:S01]  /*3880*/  UMOV UR45, 0x40004040 ;  /* 0x40004040002d7882 */ /* 0x000fe20000000000 */
[----:B------:R2:W-:Y:S01]  /*3890*/  UTCHMMA.2CTA gdesc[UR46], gdesc[UR48], tmem[UR9], tmem[UR28], idesc[UR29], UPT ;  /* 0x00ff1c302e0075ea */ /* 0x0005e2000ba00009 */
[----:B------:R-:W-:Y:S01]  /*38a0*/  UMOV UR43, 0x40004040 ;  /* 0x40004040002b7882 */ /* 0x000fe20000000000 */
[----:B------:R-:W-:Y:S01]  /*38b0*/  UMOV UR41, 0x40004040 ;  /* 0x4000404000297882 */ /* 0x000fe20000000000 */
[----:B------:R2:W-:Y:S01]  /*38c0*/  UTCHMMA.2CTA gdesc[UR42], gdesc[UR44], tmem[UR9], tmem[UR26], idesc[UR27], UPT ;  /* 0x00ff1a2c2a0075ea */ /* 0x0005e2000ba00009 */
[----:B------:R-:W-:Y:S01]  /*38d0*/  UMOV UR39, 0x40004040 ;  /* 0x4000404000277882 */ /* 0x000fe20000000000 */
[----:B------:R-:W-:Y:S01]  /*38e0*/  UMOV UR20, 0x1 ;  /* 0x0000000100147882 */ /* 0x000fe20000000000 */
[----:B------:R2:W-:Y:S01]  /*38f0*/  UTCHMMA.2CTA gdesc[UR38], gdesc[UR40], tmem[UR9], tmem[UR24], idesc[UR25], UPT ;  /* 0x00ff1828260075ea */ /* 0x0005e2000ba00009 */
[----:B------:R2:W-:Y:S01]  /*3900*/  UTCBAR.2CTA.MULTICAST [UR7], URZ, UR11 ;  /* 0x000000ff070073e9 */ /* 0x0005e2000820080b */
[----:B------:R-:W-:Y:S01]  /*3910*/  UMOV UR17, UR21 ;  /* 0x0000001500117c82 */ /* 0x000fe20008000000 */
[----:B------:R-:W-:Y:S05]  /*3920*/  BRA.U UP0, `(.L_x_66) ;  /* 0xfffffffd00407547 */ /* 0x000fea000b83ffff */
.L_x_63:
[----:B------:R-:W-:-:S09]  /*3930*/  UIADD3 UR8, UPT, UPT, UR8, 0xe0, URZ ;  /* 0x000000e008087890 */ /* 0x000fd2000fffe0ff */
[----:B------:R4:W-:Y:S01]  /*3940*/  UTCBAR.2CTA.MULTICAST [UR8], URZ, UR10 ;  /* 0x000000ff080073e9 */ /* 0x0009e2000820080a */
[----:B------:R-:W-:Y:S02]  /*3950*/  NOP ;  /* 0x0000000000007918 */ /* 0x000fe40000000000 */
.L_x_61:
[----:B------:R-:W-:Y:S01]  /*3960*/  UIADD3 UR22, UPT, UPT, UR22, 0x1, URZ ;  /* 0x0000000116167890 */ /* 0x000fe2000fffe0ff */
[----:B------:R-:W-:-:S03]  /*3970*/  ISETP.NE.AND P0, PT, R8, 0x2, PT ;  /* 0x000000020800780c */ /* 0x000fc60003f05270 */
[----:B------:R-:W-:Y:S01]  /*3980*/  UISETP.NE.AND UP0, UPT, UR22, 0x2, UPT ;  /* 0x000000021600788c */ /* 0x000fe2000bf05270 */
[----:B-12---:R-:W-:Y:S02]  /*3990*/  SEL R0, RZ, 0x1, P0 ;  /* 0x00000001ff007807 */ /* 0x006fe40000000000 */
[----:B------:R-:W-:Y:S01]  /*39a0*/  SEL R8, R8, RZ, P0 ;  /* 0x000000ff08087207 */ /* 0x000fe20000000000 */
[----:B------:R-:W-:Y:S01]  /*39b0*/  USEL UR7, URZ, 0x1, UP0 ;  /* 0x00000001ff077887 */ /* 0x000fe20008000000 */
[----:B------:R-:W-:Y:S01]  /*39c0*/  LOP3.LUT R3, R3, R0, RZ, 0x3c, !PT ;  /* 0x0000000003037212 */ /* 0x000fe200078e3cff */
[----:B------:R-:W-:-:S04]  /*39d0*/  USEL UR22, UR22, URZ, UP0 ;  /* 0x000000ff16167287 */ /* 0x000fc80008000000 */
[----:B------:R-:W-:Y:S01]  /*39e0*/  LOP3.LUT R9, R9, UR7, RZ, 0x3c, !PT ;  /* 0x0000000709097c12 */ /* 0x000fe2000f8e3cff */
[----:B------:R-:W-:Y:S07]  /*39f0*/  @P1 BRA `(.L_x_67) ;  /* 0xfffffff800801947 */ /* 0x000fee000383ffff */
[----:B------:R-:W1:Y:S01]  /*3a00*/  S2UR UR7, SR_CgaCtaId ;  /* 0x00000000000779c3 */ /* 0x000e620000008800 */
[----:B------:R-:W-:Y:S01]  /*3a10*/  ELECT P0, URZ, PT ;  /* 0x0000000000ff782f */ /* 0x000fe20003800000 */
[----:B------:R-:W-:Y:S01]  /*3a20*/  HFMA2 R0, -RZ, RZ, 0, 5.9604644775390625e-08 ;  /* 0x00000001ff007431 */ /* 0x000fe200000001ff */
[----:B----4-:R-:W-:-:S05]  /*3a30*/  UMOV UR8, 0x40 ;  /* 0x0000004000087882 */ /* 0x010fca0000000000 */
[----:B------:R-:W-:Y:S01]  /*3a40*/  UVIRTCOUNT.DEALLOC.SMPOOL 0x80 ;  /* 0x000000800000784c */ /* 0x000fe20000000000 */
[----:B------:R-:W-:Y:S02]  /*3a50*/  UISETP.NE.AND UP0, UPT, UR4, URZ, UPT ;  /* 0x000000ff0400728c */ /* 0x000fe4000bf05270 */
[----:B-1----:R-:W-:-:S09]  /*3a60*/  ULEA UR7, UR7, UR8, 0x18 ;  /* 0x0000000807077291 */ /* 0x002fd2000f8ec0ff */
[----:B------:R1:W-:Y:S01]  /*3a70*/  @P0 STS.U8 [UR7+0x1c], R0 ;  /* 0x00001c00ff000988 */ /* 0x0003e20008000007 */
[----:B------:R-:W-:Y:S05]  /*3a80*/  BRA.U UP0, `(.L_x_68) ;  /* 0x0000000100587547 */ /* 0x000fea000b800000 */
[----:B------:R-:W-:Y:S01]  /*3a90*/  UIADD3 UR8, UPT, UPT, UR6, 0xf0, URZ ;  /* 0x000000f006087890 */ /* 0x000fe2000fffe0ff */
[----:B------:R-:W-:-:S03]  /*3aa0*/  SHF.L.U32 R3, R9, 0x1f, RZ ;  /* 0x0000001f09037819 */ /* 0x000fc600000006ff */
[----:B------:R-:W-:-:S09]  /*3ab0*/  ULEA UR4, UR22, UR8, 0x3 ;  /* 0x0000000816047291 */ /* 0x000fd2000f8e18ff */
[----:B------:R-:W2:Y:S02]  /*3ac0*/  SYNCS.PHASECHK.TRANS64.TRYWAIT P0, [UR4], R3 ;  /* 0x00000003ff0075a7 */ /* 0x000ea40008001104 */
[----:B--2---:R-:W-:Y:S05]  /*3ad0*/  @!P0 BRA `(.L_x_69) ;  /* 0x0000005800548947 */ /* 0x004fea0003800000 */
.L_x_168:
[----:B------:R-:W-:-:S04]  /*3ae0*/  UIADD3 UR9, UPT, UPT, UR22, 0x1, URZ ;  /* 0x0000000116097890 */ /* 0x000fc8000fffe0ff */
[----:B------:R-:W-:-:S04]  /*3af0*/  UISETP.NE.AND UP1, UPT, UR9, 0x2, UPT ;  /* 0x000000020900788c */ /* 0x000fc8000bf25270 */
[----:B------:R-:W-:Y:S02]  /*3b00*/  USEL UR4, URZ, 0x1, UP1 ;  /* 0x00000001ff047887 */ /* 0x000fe40008800000 */
[----:B------:R-:W-:-:S04]  /*3b10*/  USEL UR9, UR9, URZ, UP1 ;  /* 0x000000ff09097287 */ /* 0x000fc80008800000 */
[----:B------:R-:W-:Y:S01]  /*3b20*/  ULEA UR9, UR9, UR8, 0x3 ;  /* 0x0000000809097291 */ /* 0x000fe2000f8e18ff */
[----:B-1----:R-:W-:-:S04]  /*3b30*/  LOP3.LUT R3, R9, UR4, RZ, 0x3c, !PT ;  /* 0x0000000409037c12 */ /* 0x002fc8000f8e3cff */
[----:B------:R-:W-:Y:S01]  /*3b40*/  SHF.L.U32 R3, R3, 0x1f, RZ ;  /* 0x0000001f03037819 */ /* 0x000fe200000006ff */
[----:B------:R-:W-:-:S04]  /*3b50*/  IMAD.U32 R0, RZ, RZ, UR9 ;  /* 0x00000009ff007e24 */ /* 0x000fc8000f8e00ff */
[----:B------:R1:W2:Y:S03]  /*3b60*/  SYNCS.PHASECHK.TRANS64.TRYWAIT P0, [R0+URZ], R3 ;  /* 0x00000003000075a7 */ /* 0x0002a600080011ff */
[----:B--2---:R-:W-:Y:S05]  /*3b70*/  @!P0 NANOSLEEP.SYNCS 0x989680 ;  /* 0x009896800000895d */ /* 0x004fea0003900000 */
[----:B------:R-:W2:Y:S02]  /*3b80*/  @!P0 SYNCS.PHASECHK.TRANS64 P0, [R0+URZ], R3 ;  /* 0x00000003000085a7 */ /* 0x000ea400080010ff */
[----:B--2---:R-:W-:Y:S05]  /*3b90*/  @P0 BRA `(.L_x_70) ;  /* 0x0000000000200947 */ /* 0x004fea0003800000 */
.L_x_71:
[----:B--2---:R2:W4:Y:S02]  /*3ba0*/  SYNCS.PHASECHK.TRANS64.TRYWAIT P0, [R0+URZ], R3 ;  /* 0x00000003000075a7 */ /* 0x00452400080011ff */
[----:B----4-:R-:W-:Y:S05]  /*3bb0*/  @!P0 NANOSLEEP.SYNCS 0x989680 ;  /* 0x009896800000895d */ /* 0x010fea0003900000 */
[----:B------:R-:W4:Y:S02]  /*3bc0*/  @!P0 SYNCS.PHASECHK.TRANS64 P0, [R0+URZ], R3 ;  /* 0x00000003000085a7 */ /* 0x000f2400080010ff */
[----:B----4-:R-:W-:Y:S05]  /*3bd0*/  @!P0 BRA `(.L_x_71) ;  /* 0xfffffffc00f08947 */ /* 0x010fea000383ffff */
[----:B------:R-:W-:Y:S05]  /*3be0*/  BRA `(.L_x_70) ;  /* 0x00000000000c7947 */ /* 0x000fea0003800000 */
.L_x_68:
[----:B------:R-:W-:-:S04]  /*3bf0*/  UIADD3 UR4, UPT, UPT, UR6, 0x120, URZ ;  /* 0x0000012006047890 */ /* 0x000fc8000fffe0ff */
[----:B------:R-:W-:-:S09]  /*3c00*/  UPRMT UR4, UR5, 0x654, UR4 ;  /* 0x0000065405047896 */ /* 0x000fd20008000004 */
[----:B------:R-:W-:Y:S03]  /*3c10*/  SYNCS.ARRIVE.TRANS64.RED.A1T0 RZ, [UR4], RZ ;  /* 0x000000ffffff79a7 */ /* 0x000fe60008100404 */
.L_x_70:
[----:B-12---:R-:W-:Y:S01]  /*3c20*/  SHF.L.U32 R3, RZ, 0x1f, RZ ;  /* 0x0000001fff037819 */ /* 0x006fe200000006ff */
[----:B------:R-:W-:Y:S01]  /*3c30*/  UIADD3 UR4, UPT, UPT, UR6, 0x120, URZ ;  /* 0x0000012006047890 */ /* 0x000fe2000fffe0ff */
[----:B------:R-:W-:Y:S02]  /*3c40*/  PLOP3.LUT P0, PT, PT, PT, UP0, 0x80, 0x8 ;  /* 0x000000000008781c */ /* 0x000fe40003f0f008 */
[----:B------:R-:W1:Y:S02]  /*3c50*/  SYNCS.PHASECHK.TRANS64.TRYWAIT P1, [UR6+0x120], R3 ;  /* 0x00012003ff0075a7 */ /* 0x000e640008021106 */
[----:B-1----:R-:W-:Y:S09]  /*3c60*/  @!P1 BRA `(.L_x_72) ;  /* 0x0000005800089947 */ /* 0x002ff20003800000 */
.L_x_170:
[----:B------:R-:W-:Y:S02]  /*3c70*/  @!UP0 UPRMT UR4, UR5, 0x654, UR4 ;  /* 0x0000065405048896 */ /* 0x000fe40008000004 */
[----:B------:R-:W-:Y:S01]  /*3c80*/  ULOP3.LUT UR5, UR23, 0xffff, URZ, 0xc0, !UPT ;  /* 0x0000ffff17057892 */ /* 0x000fe2000f8ec0ff */
[----:B------:R-:W-:-:S03]  /*3c90*/  UMOV UR8, 0xffff ;  /* 0x0000ffff00087882 */ /* 0x000fc60000000000 */
[----:B------:R-:W-:-:S03]  /*3ca0*/  USHF.R.U32.HI UR5, URZ, 0x5, UR5 ;  /* 0x00000005ff057899 */ /* 0x000fc60008011605 */
[----:B------:R-:W-:Y:S01]  /*3cb0*/  @!P0 SYNCS.ARRIVE.TRANS64.RED.A1T0 RZ, [UR4], RZ ;  /* 0x000000ffffff89a7 */ /* 0x000fe20008100404 */
[----:B------:R-:W-:Y:S01]  /*3cc0*/  NOP ;  /* 0x0000000000007918 */ /* 0x000fe20000000000 */
[----:B-1----:R-:W1:Y:S01]  /*3cd0*/  LDS R0, [UR7+0x14] ;  /* 0x00001407ff007984 */ /* 0x002e620008000800 */
[----:B------:R-:W-:Y:S01]  /*3ce0*/  USHF.L.U32 UR8, UR8, UR5, URZ ;  /* 0x0000000508087299 */ /* 0x000fe200080006ff */
[----:B------:R-:W-:Y:S02]  /*3cf0*/  UMOV UR4, 0x1 ;  /* 0x0000000100047882 */ /* 0x000fe40000000000 */
[----:B------:R-:W-:-:S03]  /*3d00*/  USHF.L.U32 UR4, UR4, UR5, URZ ;  /* 0x0000000504047299 */ /* 0x000fc600080006ff */
[----:B-1----:R-:W-:-:S04]  /*3d10*/  LOP3.LUT R0, R0, UR8, RZ, 0xc0, !PT ;  /* 0x0000000800007c12 */ /* 0x002fc8000f8ec0ff */
[----:B------:R-:W-:-:S13]  /*3d20*/  ISETP.NE.AND P0, PT, R0, UR8, PT ;  /* 0x0000000800007c0c */ /* 0x000fda000bf05270 */
[----:B------:R-:W-:Y:S05]  /*3d30*/  @P0 BRA `(.L_x_73) ;  /* 0x0000000000580947 */ /* 0x000fea0003800000 */
[----:B------:R-:W1:Y:S02]  /*3d40*/  LDS R0, [UR7+0x18] ;  /* 0x00001807ff007984 */ /* 0x000e640008000800 */
[----:B-1----:R-:W-:-:S04]  /*3d50*/  LOP3.LUT R0, R0, UR4, RZ, 0xc0, !PT ;  /* 0x0000000400007c12 */ /* 0x002fc8000f8ec0ff */
[----:B------:R-:W-:-:S13]  /*3d60*/  ISETP.NE.AND P0, PT, R0, UR4, PT ;  /* 0x0000000400007c0c */ /* 0x000fda000bf05270 */
[----:B------:R-:W-:Y:S05]  /*3d70*/  @P0 BRA `(.L_x_74) ;  /* 0x00000000003c0947 */ /* 0x000fea0003800000 */
[----:B------:R-:W1:Y:S01]  /*3d80*/  S2R R2, SR_LANEID ;  /* 0x0000000000027919 */ /* 0x000e620000000000 */
[----:B------:R-:W-:Y:S01]  /*3d90*/  ULOP3.LUT UR8, URZ, UR8, URZ, 0x33, !UPT ;  /* 0x00000008ff087292 */ /* 0x000fe2000f8e33ff */
[----:B------:R-:W-:Y:S01]  /*3da0*/  LOP3.LUT R4, RZ, UR4, RZ, 0x33, !PT ;  /* 0x00000004ff047c12 */ /* 0x000fe2000f8e33ff */
[----:B------:R-:W-:Y:S02]  /*3db0*/  VOTEU.ANY UR6, UPT, PT ;  /* 0x0000000000067886 */ /* 0x000fe400038e0100 */
[----:B------:R-:W-:Y:S01]  /*3dc0*/  UFLO.U32 UR6, UR6 ;  /* 0x00000006000672bd */ /* 0x000fe200080e0000 */
[----:B------:R-:W2:Y:S01]  /*3dd0*/  REDUX UR4, R4 ;  /* 0x00000000040473c4 */ /* 0x000ea20000000000 */
[----:B------:R-:W-:-:S06]  /*3de0*/  IMAD.U32 R0, RZ, RZ, UR8 ;  /* 0x00000008ff007e24 */ /* 0x000fcc000f8e00ff */
[----:B------:R4:W-:Y:S01]  /*3df0*/  UTCATOMSWS.AND URZ, UR8 ;  /* 0x0000000800ff79e3 */ /* 0x0009e20008000000 */
[----:B------:R-:W3:Y:S01]  /*3e00*/  REDUX UR5, R0 ;  /* 0x00000000000573c4 */ /* 0x000ee20000000000 */
[----:B-1----:R-:W-:Y:S01]  /*3e10*/  ISETP.EQ.U32.AND P0, PT, R2, UR6, PT ;  /* 0x0000000602007c0c */ /* 0x002fe2000bf02070 */
[----:B--2---:R-:W-:Y:S01]  /*3e20*/  IMAD.U32 R2, RZ, RZ, UR4 ;  /* 0x00000004ff027e24 */ /* 0x004fe2000f8e00ff */
[----:B---3--:R-:W-:-:S11]  /*3e30*/  MOV R3, UR5 ;  /* 0x0000000500037c02 */ /* 0x008fd60008000f00 */
[----:B------:R4:W-:Y:S04]  /*3e40*/  @P0 ATOMS.AND RZ, [UR7+0x14], R3 ;  /* 0x00001403ffff098c */ /* 0x0009e8000a800007 */
[----:B------:R4:W-:Y:S01]  /*3e50*/  @P0 ATOMS.AND RZ, [UR7+0x18], R2 ;  /* 0x00001802ffff098c */ /* 0x0009e2000a800007 */
[----:B------:R-:W-:Y:S05]  /*3e60*/  BRA `(.L_x_75) ;  /* 0x0000000000147947 */ /* 0x000fea0003800000 */
.L_x_74:
[----:B------:R-:W-:Y:S02]  /*3e70*/  MOV R2, 0x3e90 ;  /* 0x00003e9000027802 */ /* 0x000fe40000000f00 */
[----:B---3-5:R-:W-:Y:S05]  /*3e80*/  CALL.REL.NOINC `($__internal_0_$__cuda_sm10x_tcgen05_guardrail_trap_col_being_dealloced_not_returned_by_alloc) ;  /* 0x0000005800e87944 */ /* 0x028fea0003c00000 */
[----:B------:R-:W-:Y:S05]  /*3e90*/  BRA `(.L_x_75) ;  /* 0x0000000000087947 */ /* 0x000fea0003800000 */
.L_x_73:
[----:B------:R-:W-:Y:S02]  /*3ea0*/  MOV R2, 0x3ec0 ;  /* 0x00003ec000027802 */ /* 0x000fe40000000f00 */
[----:B---3-5:R-:W-:Y:S05]  /*3eb0*/  CALL.REL.NOINC `($__internal_2_$__cuda_sm10x_tcgen05_guardrail_trap_unallocated_columns_being_dealloced) ;  /* 0x0000005800f47944 */ /* 0x028fea0003c00000 */
.L_x_75:
[----:B------:R-:W-:Y:S01]  /*3ec0*/  NOP ;  /* 0x0000000000007918 */ /* 0x000fe20000000000 */
[----:B----4-:R-:W-:Y:S05]  /*3ed0*/  EXIT ;  /* 0x000000000000794d */ /* 0x010fea0003800000 */
.L_x_48:
[----:B------:R-:W-:-:S09]  /*3ee0*/  UISETP.NE.OR UP5, UPT, UR10, 0x3, !UP5 ;  /* 0x000000030a00788c */ /* 0x000fd2000efa5670 */
[----:B------:R-:W-:Y:S05]  /*3ef0*/  BRA.U UP5, `(.L_x_76) ;  /* 0x0000001505607547 */ /* 0x000fea000b800000 */
[----:B------:R-:W1:Y:S01]  /*3f00*/  LDCU.64 UR6, c[0x0][0xa88] ;  /* 0x00015100ff0677ac */ /* 0x000e620008000a00 */
[----:B------:R-:W2:Y:S01]  /*3f10*/  LDC R0, c[0x0][0xd30] ;  /* 0x00034c00ff007b82 */ /* 0x000ea20000000800 */
[----:B------:R-:W-:Y:S02]  /*3f20*/  HFMA2 R31, -RZ, RZ, 0, 0 ;  /* 0x00000000ff1f7431 */ /* 0x000fe400000001ff */
[----:B------:R-:W-:Y:S01]  /*3f30*/  IMAD.MOV.U32 R33, RZ, RZ, 0x1 ;  /* 0x00000001ff217424 */ /* 0x000fe200078e00ff */
[----:B------:R-:W3:Y:S01]  /*3f40*/  LDCU.64 UR4, c[0x0][0xa90] ;  /* 0x00015200ff0477ac */ /* 0x000ee20008000a00 */
[----:B-----5:R-:W-:Y:S01]  /*3f50*/  IMAD.MOV.U32 R32, RZ, RZ, RZ ;  /* 0x000000ffff207224 */ /* 0x020fe200078e00ff */
[----:B------:R-:W-:Y:S01]  /*3f60*/  MOV R29, 0x2000 ;  /* 0x00002000001d7802 */ /* 0x000fe20000000f00 */
[----:B------:R-:W-:Y:S01]  /*3f70*/  UISETP.NE.AND UP2, UPT, UR10, 0x2, UPT ;  /* 0x000000020a00788c */ /* 0x000fe2000bf45270 */
[----:B------:R-:W4:Y:S01]  /*3f80*/  LDC R23, c[0x0][0x370] ;  /* 0x0000dc00ff177b82 */ /* 0x000f220000000800 */
[----:B------:R-:W-:-:S02]  /*3f90*/  UPLOP3.LUT UP1, UPT, UPT, UPT, UPT, 0x40, 0x4 ;  /* 0x000000000004789c */ /* 0x000fc40003f2e870 */
[----:B------:R-:W-:-:S05]  /*3fa0*/  USEL UR13, URZ, 0x1, UP2 ;  /* 0x00000001ff0d7887 */ /* 0x000fca0009000000 */
[----:B------:R-:W4:Y:S01]  /*3fb0*/  LDC R8, c[0x0][0xd0c] ;  /* 0x00034300ff087b82 */ /* 0x000f220000000800 */
[----:B-1----:R-:W-:-:S03]  /*3fc0*/  UISETP.NE.U32.AND UP5, UPT, UR6, URZ, UPT ;  /* 0x000000ff0600728c */ /* 0x002fc6000bfa5070 */
[----:B------:R-:W-:Y:S01]  /*3fd0*/  UMOV UR6, 0x400 ;  /* 0x0000040000067882 */ /* 0x000fe20000000000 */
[----:B------:R-:W-:Y:S02]  /*3fe0*/  UISETP.NE.AND.EX UP5, UPT, UR7, URZ, UPT, UP5 ;  /* 0x000000ff0700728c */ /* 0x000fe4000bfa5350 */
[----:B------:R-:W-:Y:S01]  /*3ff0*/  ULEA UR6, UR37, UR6, 0x18 ;  /* 0x0000000625067291 */ /* 0x000fe2000f8ec0ff */
[----:B------:R-:W1:Y:S01]  /*4000*/  LDC R22, c[0x0][0xd20] ;  /* 0x00034800ff167b82 */ /* 0x000e620000000800 */
[----:B---3--:R-:W-:Y:S01]  /*4010*/  UISETP.NE.U32.AND UP6, UPT, UR4, URZ, UPT ;  /* 0x000000ff0400728c */ /* 0x008fe2000bfc5070 */
[----:B--2---:R-:W-:Y:S01]  /*4020*/  ISETP.NE.AND P1, PT, R0, 0x1, PT ;  /* 0x000000010000780c */ /* 0x004fe20003f25270 */
[----:B------:R-:W-:Y:S02]  /*4030*/  UIADD3 UR7, UPT, UPT, UR6, 0x88, URZ ;  /* 0x0000008806077890 */ /* 0x000fe4000fffe0ff */
[----:B------:R-:W-:Y:S02]  /*4040*/  UIADD3 UR57, UPT, UPT, UR6, 0x70, URZ ;  /* 0x0000007006397890 */ /* 0x000fe4000fffe0ff */
[----:B------:R-:W-:Y:S01]  /*4050*/  UIADD3 UR49, UPT, UPT, UR6, 0x78, URZ ;  /* 0x0000007806317890 */ /* 0x000fe2000fffe0ff */
[----:B------:R-:W2:Y:S01]  /*4060*/  LDC.64 R36, c[0x0][0x348] ;  /* 0x0000d200ff247b82 */ /* 0x000ea20000000a00 */
[----:B------:R-:W-:-:S02]  /*4070*/  UIADD3 UR41, UPT, UPT, UR6, 0x80, URZ ;  /* 0x0000008006297890 */ /* 0x000fc4000fffe0ff */
[----:B------:R-:W-:Y:S02]  /*4080*/  UPRMT UR7, UR37, 0x654, UR7 ;  /* 0x0000065425077896 */ /* 0x000fe40008000007 */
[----:B------:R-:W-:-:S03]  /*4090*/  UISETP.NE.AND.EX UP6, UPT, UR5, URZ, UPT, UP6 ;  /* 0x000000ff0500728c */ /* 0x000fc6000bfc5360 */
[----:B------:R-:W3:Y:S08]  /*40a0*/  LDC.64 R18, c[0x0][0xd10] ;  /* 0x00034400ff127b82 */ /* 0x000ef00000000a00 */
[----:B------:R-:W1:Y:S08]  /*40b0*/  LDC.64 R6, c[0x0][0xd18] ;  /* 0x00034600ff067b82 */ /* 0x000e700000000a00 */
[----:B------:R-:W1:Y:S08]  /*40c0*/  LDC.64 R4, c[0x0][0xd28] ;  /* 0x00034a00ff047b82 */ /* 0x000e700000000a00 */
[----:B----4-:R-:W1:Y:S02]  /*40d0*/  LDC R28, c[0x0][0x374] ;  /* 0x0000dd00ff1c7b82 */ /* 0x010e640000000800 */
.L_x_87:
[C---:B------:R-:W-:Y:S02]  /*40e0*/  LEA R0, R32.reuse, UR6, 0x3 ;  /* 0x0000000620007c11 */ /* 0x040fe4000f8e18ff */
[----:B------:R-:W-:Y:S02]  /*40f0*/  SHF.L.U32 R3, R31, 0x1f, RZ ;  /* 0x0000001f1f037819 */ /* 0x000fe400000006ff */
[----:B------:R-:W-:Y:S02]  /*4100*/  LEA R24, R32, UR6, 0x4 ;  /* 0x0000000620187c11 */ /* 0x000fe4000f8e20ff */
[----:B----4-:R-:W4:Y:S02]  /*4110*/  SYNCS.PHASECHK.TRANS64.TRYWAIT P0, [R0+URZ+0xc0], R3 ;  /* 0x0000c003000075a7 */ /* 0x010f2400080011ff */
[----:B----4-:R-:W-:Y:S05]  /*4120*/  @!P0 BRA `(.L_x_77) ;  /* 0x0000005000f08947 */ /* 0x010fea0003800000 */
.L_x_171:
[----:B------:R-:W-:Y:S01]  /*4130*/  ISETP.GE.AND P0, PT, R2, 0x1, PT ;  /* 0x000000010200780c */ /* 0x000fe20003f06270 */
[----:B------:R-:W5:Y:S01]  /*4140*/  LDS.128 R24, [R24+0x130] ;  /* 0x0001300018187984 */ /* 0x000f620000000c00 */
[----:B----4-:R-:W-:Y:S01]  /*4150*/  VIADD R0, R0, 0xd0 ;  /* 0x000000d000007836 */ /* 0x010fe20000000000 */
[----:B------:R-:W-:Y:S01]  /*4160*/  @!PT LDS RZ, [RZ] ;  /* 0x00000000fffff984 */ /* 0x000fe20000000800 */
[----:B------:R-:W-:Y:S01]  /*4170*/  @!PT LDS RZ, [RZ] ;  /* 0x00000000fffff984 */ /* 0x000fe20000000800 */
[----:B------:R-:W-:Y:S01]  /*4180*/  @!PT LDS RZ, [RZ] ;  /* 0x00000000fffff984 */ /* 0x000fe20000000800 */
[----:B------:R-:W-:Y:S01]  /*4190*/  @!PT LDS RZ, [RZ] ;  /* 0x00000000fffff984 */ /* 0x000fe20000000800 */
[----:B------:R4:W-:Y:S06]  /*41a0*/  MEMBAR.ALL.CTA ;  /* 0x0000000000007992 */ /* 0x0009ec0000008000 */
[----:B----4-:R-:W4:Y:S01]  /*41b0*/  FENCE.VIEW.ASYNC.S ;  /* 0x00000000000073c6 */ /* 0x010f220000000000 */
[----:B------:R-:W-:Y:S04]  /*41c0*/  PRMT R0, RZ, 0x654, R0 ;  /* 0x00000654ff007816 */ /* 0x000fe80000000000 */
[----:B----4-:R4:W-:Y:S01]  /*41d0*/  SYNCS.ARRIVE.TRANS64.RED.A1T0 RZ, [R0+URZ], RZ ;  /* 0x000000ff00ff79a7 */ /* 0x0109e200081004ff */
[----:B-----5:R-:W-:Y:S11]  /*41e0*/  LOP3.LUT P3, RZ, R26, 0x1, RZ, 0xc0, !PT ;  /* 0x000000011aff7812 */ /* 0x020ff6000786c0ff */
[----:B------:R-:W-:Y:S02]  /*41f0*/  @!UPT UIADD3 URZ, UPT, UPT, URZ, URZ, URZ ;  /* 0x000000fffffff290 */ /* 0x000fe4000fffe0ff */
[----:B------:R-:W-:Y:S02]  /*4200*/  @P3 MOV R13, R24 ;  /* 0x00000018000d3202 */ /* 0x000fe40000000f00 */
[----:B------:R-:W-:Y:S01]  /*4210*/  @P3 LOP3.LUT R10, R25, 0xffff, RZ, 0xc0, !PT ;  /* 0x0000ffff190a3812 */ /* 0x000fe200078ec0ff */
[----:B----4-:R-:W-:Y:S06]  /*4220*/  @!P0 BRA `(.L_x_78) ;  /* 0x0000000000a48947 */ /* 0x010fec0003800000 */
[----:B-1----:R-:W-:Y:S01]  /*4230*/  IMAD.HI.U32 R39, R28, R7, RZ ;  /* 0x000000071c277227 */ /* 0x002fe200078e00ff */
[----:B------:R-:W-:Y:S02]  /*4240*/  ISETP.NE.AND P0, PT, R6, 0x1, PT ;  /* 0x000000010600780c */ /* 0x000fe40003f05270 */
[----:B------:R-:W-:Y:S01]  /*4250*/  ISETP.NE.AND P2, PT, R2, 0x1, PT ;  /* 0x000000010200780c */ /* 0x000fe20003f45270 */
[----:B---3--:R-:W-:Y:S01]  /*4260*/  IMAD.HI.U32 R34, R23, R18, RZ ;  /* 0x0000001217227227 */ /* 0x008fe200078e00ff */
[----:B------:R-:W-:Y:S02]  /*4270*/  SHF.R.U32.HI R39, RZ, R22, R39 ;  /* 0x00000016ff277219 */ /* 0x000fe40000011627 */
[----:B------:R-:W-:Y:S01]  /*4280*/  ISETP.NE.AND P4, PT, R8, 0x1, PT ;  /* 0x000000010800780c */ /* 0x000fe20003f85270 */
[----:B------:R-:W-:Y:S01]  /*4290*/  IMAD.HI.U32 R38, R13, R18, RZ ;  /* 0x000000120d267227 */ /* 0x000fe200078e00ff */
[----:B------:R-:W-:Y:S02]  /*42a0*/  SHF.R.U32.HI R34, RZ, R19, R34 ;  /* 0x00000013ff227219 */ /* 0x000fe40000011622 */
[----:B------:R-:W-:Y:S01]  /*42b0*/  SEL R3, R28, R39, !P0 ;  /* 0x000000271c037207 */ /* 0x000fe20004000000 */
[C---:B------:R-:W-:Y:S01]  /*42c0*/  IMAD.HI.U32 R39, R10.reuse, R7, RZ ;  /* 0x000000070a277227 */ /* 0x040fe200078e00ff */
[----:B------:R-:W-:Y:S02]  /*42d0*/  SEL R11, R23, R34, !P4 ;  /* 0x00000022170b7207 */ /* 0x000fe40006000000 */
[----:B------:R-:W-:Y:S01]  /*42e0*/  SHF.R.U32.HI R38, RZ, R19, R38 ;  /* 0x00000013ff267219 */ /* 0x000fe20000011626 */
[----:B------:R-:W-:Y:S01]  /*42f0*/  IMAD.HI.U32 R40, R3, R4, RZ ;  /* 0x0000000403287227 */ /* 0x000fe200078e00ff */
[----:B------:R-:W-:Y:S03]  /*4300*/  SHF.R.U32.HI R39, RZ, R22, R39 ;  /* 0x00000016ff277219 */ /* 0x000fe60000011627 */
[----:B------:R-:W-:Y:S01]  /*4310*/  IMAD.HI.U32 R34, R11, R4, RZ ;  /* 0x000000040b227227 */ /* 0x000fe200078e00ff */
[----:B------:R-:W-:Y:S02]  /*4320*/  @P2 SHF.R.U32.HI R3, RZ, R5, R40 ;  /* 0x00000005ff032219 */ /* 0x000fe40000011628 */
[----:B------:R-:W-:Y:S02]  /*4330*/  SEL R9, R10, R39, !P0 ;  /* 0x000000270a097207 */ /* 0x000fe40004000000 */
[----:B------:R-:W-:Y:S01]  /*4340*/  @P2 SHF.R.U32.HI R11, RZ, R5, R34 ;  /* 0x00000005ff0b2219 */ /* 0x000fe20000011622 */
[C---:B------:R-:W-:Y:S01]  /*4350*/  IMAD R12, R2.reuse, R3, RZ ;  /* 0x00000003020c7224 */ /* 0x040fe200078e02ff */
[----:B------:R-:W-:Y:S01]  /*4360*/  SEL R3, R13, R38, !P4 ;  /* 0x000000260d037207 */ /* 0x000fe20006000000 */
[C---:B------:R-:W-:Y:S03]  /*4370*/  IMAD.HI.U32 R16, R9.reuse, R4, RZ ;  /* 0x0000000409107227 */ /* 0x040fe600078e00ff */
[----:B------:R-:W-:Y:S01]  /*4380*/  ISETP.GE.AND P0, PT, R9, R12, PT ;  /* 0x0000000c0900720c */ /* 0x000fe20003f06270 */
[C---:B------:R-:W-:Y:S01]  /*4390*/  IMAD R14, R2.reuse, R11, RZ ;  /* 0x0000000b020e7224 */ /* 0x040fe200078e02ff */
[----:B------:R-:W-:Y:S04]  /*43a0*/  SHF.R.U32.HI R16, RZ, R5, R16 ;  /* 0x00000005ff107219 */ /* 0x000fe80000011610 */
[----:B------:R-:W-:Y:S02]  /*43b0*/  ISETP.GE.OR P0, PT, R3, R14, P0 ;  /* 0x0000000e0300720c */ /* 0x000fe40000706670 */
[----:B------:R-:W-:Y:S05]  /*43c0*/  SEL R17, R9, R16, !P2 ;  /* 0x0000001009117207 */ /* 0x000fea0005000000 */
[----:B------:R-:W-:Y:S04]  /*43d0*/  IMAD.MOV R15, RZ, RZ, -R17 ;  /* 0x000000ffff0f7224 */ /* 0x000fe800078e0a11 */
[----:B------:R-:W-:Y:S02]  /*43e0*/  IMAD R15, R2, R15, R9 ;  /* 0x0000000f020f7224 */ /* 0x000fe400078e0209 */
[C---:B------:R-:W-:Y:S05]  /*43f0*/  @!P0 IMAD.HI.U32 R12, R3.reuse, R4, RZ ;  /* 0x00000004030c8227 */ /* 0x040fea00078e00ff */
[----:B------:R-:W-:Y:S04]  /*4400*/  @!P0 SHF.R.U32.HI R12, RZ, R5, R12 ;  /* 0x00000005ff0c8219 */ /* 0x000fe8000001160c */
[----:B------:R-:W-:Y:S01]  /*4410*/  @!P0 SEL R0, R3, R12, !P2 ;  /* 0x0000000c03008207 */ /* 0x000fe20005000000 */
[----:B------:R-:W-:Y:S03]  /*4420*/  IMAD.MOV R12, RZ, RZ, -R3 ;  /* 0x000000ffff0c7224 */ /* 0x000fe600078e0a03 */
[----:B------:R-:W-:Y:S01]  /*4430*/  @!P0 IADD3 R16, PT, PT, R17, -R0, RZ ;  /* 0x8000000011108210 */ /* 0x000fe20007ffe0ff */
[----:B------:R-:W-:Y:S01]  /*4440*/  @!P0 IMAD R0, R11, R15, R0 ;  /* 0x0000000f0b008224 */ /* 0x000fe200078e0200 */
[----:B------:R-:W-:Y:S01]  /*4450*/  IADD3 R11, PT, PT, -R9, RZ, RZ ;  /* 0x000000ff090b7210 */ /* 0x000fe20007ffe1ff */
[----:B------:R-:W-:Y:S02]  /*4460*/  IMAD R13, R8, R12, R13 ;  /* 0x0000000c080d7224 */ /* 0x000fe400078e020d */
[----:B------:R-:W-:Y:S02]  /*4470*/  @!P0 IMAD R9, R16, R2, R3 ;  /* 0x0000000210098224 */ /* 0x000fe400078e0203 */
[----:B------:R-:W-:Y:S02]  /*4480*/  @!P0 IMAD.MOV.U32 R3, RZ, RZ, R0 ;  /* 0x000000ffff038224 */ /* 0x000fe400078e0000 */
[----:B------:R-:W-:Y:S02]  /*4490*/  IMAD R10, R6, R11, R10 ;  /* 0x0000000b060a7224 */ /* 0x000fe400078e020a */
[----:B------:R-:W-:Y:S02]  /*44a0*/  IMAD R13, R3, R8, R13 ;  /* 0x00000008030d7224 */ /* 0x000fe400078e020d */
[----:B------:R-:W-:Y:S02]  /*44b0*/  IMAD R10, R9, R6, R10 ;  /* 0x00000006090a7224 */ /* 0x000fe400078e020a */
.L_x_78:
[----:B------:R-:W-:Y:S05]  /*44c0*/  BRA.U UP1, `(.L_x_79) ;  /* 0x0000000101107547 */ /* 0x000fea000b800000 */
[----:B------:R-:W-:Y:S04]  /*44d0*/  MOV R0, UR13 ;  /* 0x0000000d00007c02 */ /* 0x000fe80008000f00 */
[----:B------:R-:W-:Y:S04]  /*44e0*/  SHF.L.U32 R3, R0, 0x1f, RZ ;  /* 0x0000001f00037819 */ /* 0x000fe800000006ff */
[----:B------:R-:W4:Y:S02]  /*44f0*/  SYNCS.PHASECHK.TRANS64.TRYWAIT P0, [UR6+0xb8], R3 ;  /* 0x0000b803ff0075a7 */ /* 0x000f240008001106 */
[----:B----4-:R-:W-:Y:S05]  /*4500*/  @!P0 BRA `(.L_x_80) ;  /* 0x00000050000c8947 */ /* 0x010fea0003800000 */
.L_x_79:
[----:B------:R-:W-:Y:S02]  /*4510*/  R2UR UR59, R20 ;  /* 0x00000000143b72ca */ /* 0x000fe400000e0000 */
[----:B------:R-:W-:Y:S02]  /*4520*/  R2UR UR58, R21 ;  /* 0x00000000153a72ca */ /* 0x000fe400000e0000 */
[----:B------:R-:W-:Y:S02]  /*4530*/  ISETP.NE.U32.AND P2, PT, RZ, UR4, PT ;  /* 0x00000004ff007c0c */ /* 0x000fe4000bf45070 */
[----:B------:R-:W-:Y:S02]  /*4540*/  SHF.L.U32 R11, R33, 0x1f, RZ ;  /* 0x0000001f210b7819 */ /* 0x000fe400000006ff */
[----:B------:R-:W-:Y:S05]  /*4550*/  ISETP.NE.AND.EX P2, PT, RZ, UR5, PT, P2 ;  /* 0x00000005ff007c0c */ /* 0x000fea000bf45320 */
[----:B------:R-:W-:Y:S02]  /*4560*/  USHF.L.U32 UR59, UR59, 0x6, URZ ;  /* 0x000000063b3b7899 */ /* 0x000fe400080006ff */
[----:B------:R-:W-:Y:S01]  /*4570*/  USHF.L.U32 UR58, UR58, 0x7, URZ ;  /* 0x000000073a3a7899 */ /* 0x000fe200080006ff */
[----:B------:R-:W-:Y:S11]  /*4580*/  BRA.U !UP6, `(.L_x_81) ;  /* 0x000000010e347547 */ /* 0x000ff6000b800000 */
[----:B------:R-:W-:Y:S01]  /*4590*/  UPLOP3.LUT UP0, UPT, UPT, UPT, UP5, 0x80, 0x8 ;  /* 0x000000000008789c */ /* 0x000fe20003f0f050 */
[----:B----4-:R-:W-:Y:S02]  /*45a0*/  HFMA2 R0, -RZ, RZ, 0, 5.9604644775390625e-08 ;  /* 0x00000001ff007431 */ /* 0x010fe400000001ff */
[----:B------:R-:W-:Y:S03]  /*45b0*/  IMAD.MOV.U32 R59, RZ, RZ, 0x1 ;  /* 0x00000001ff3b7424 */ /* 0x000fe600078e00ff */
[----:B------:R-:W-:Y:S05]  /*45c0*/  PLOP3.LUT P0, PT, PT, PT, UP0, 0x80, 0x8 ;  /* 0x000000000008781c */ /* 0x000fea0003f0f008 */
[----:B------:R-:W4:Y:S01]  /*45d0*/  @UP0 LDCU.64 UR10, c[0x0][0xa88] ;  /* 0x00015100ff0a07ac */ /* 0x000f220008000a00 */
[----:B------:R-:W-:Y:S07]  /*45e0*/  @UP0 UIMAD UR8, UR36, UR4, URZ ;  /* 0x00000004240802a4 */ /* 0x000fee000f8e02ff */
[----:B------:R-:W-:Y:S01]  /*45f0*/  @!P0 PRMT R59, R0, 0x7610, R59 ;  /* 0x00007610003b8816 */ /* 0x000fe2000000003b */
[----:B----4-:R-:W-:Y:S03]  /*4600*/  @UP0 UIMAD.WIDE UR10, UR8, 0x4, UR10 ;  /* 0x00000004080a08a5 */ /* 0x010fe6000f8e020a */
[----:B------:R-:W4:Y:S03]  /*4610*/  @!UP0 LDCU UR8, c[0x0][0xa80] ;  /* 0x00015000ff0887ac */ /* 0x000f260008000800 */
[----:B------:R-:W-:Y:S01]  /*4620*/  IMAD.U32 R14, RZ, RZ, UR10 ;  /* 0x0000000aff0e7e24 */ /* 0x000fe2000f8e00ff */
[----:B------:R-:W-:Y:S05]  /*4630*/  MOV R15, UR11 ;  /* 0x0000000b000f7c02 */ /* 0x000fea0008000f00 */
[----:B------:R1:W5:Y:S02]  /*4640*/  @P0 LDG.E R35, desc[UR38][R14.64] ;  /* 0x000000260e230981 */ /* 0x000364000c1e1900 */
[----:B-1--4-:R-:W-:Y:S07]  /*4650*/  @!P0 IMAD.U32 R35, RZ, RZ, UR8 ;  /* 0x00000008ff238e24 */ /* 0x012fee000f8e00ff */
.L_x_81:
[----:B-----5:R-:W-:Y:S01]  /*4660*/  @!P2 FSETP.EQ.AND P0, PT, R35, RZ, PT ;  /* 0x000000ff2300a20b */ /* 0x020fe20003f02000 */
[----:B------:R-:W-:Y:S01]  /*4670*/  @!UPT UIADD3 URZ, UPT, UPT, URZ, URZ, URZ ;  /* 0x000000fffffff290 */ /* 0x000fe2000fffe0ff */
[----:B------:R-:W-:Y:S11]  /*4680*/  @!P2 BRA `(.L_x_82) ;  /* 0x000000000014a947 */ /* 0x000ff60003800000 */
[----:B------:R-:W-:Y:S02]  /*4690*/  LOP3.LUT P2, RZ, R59, 0xff, RZ, 0xc0, !PT ;  /* 0x000000ff3bff7812 */ /* 0x000fe4000784c0ff */
[----:B------:R-:W-:Y:S04]  /*46a0*/  PLOP3.LUT P0, PT, PT, PT, UP0, 0x80, 0x8 ;  /* 0x000000000008781c */ /* 0x000fe80003f0f008 */
[----:B------:R-:W-:Y:S07]  /*46b0*/  PLOP3.LUT P0, PT, P0, PT, PT, 0x8, 0x80 ;  /* 0x000000000080781c */ /* 0x000fee000070e170 */
[----:B------:R-:W-:Y:S11]  /*46c0*/  @P2 FSETP.EQ.AND P0, PT, R35, RZ, PT ;  /* 0x000000ff2300220b */ /* 0x000ff60003f02000 */
[----:B------:R-:W-:Y:S02]  /*46d0*/  @!UPT UIADD3 URZ, UPT, UPT, URZ, URZ, URZ ;  /* 0x000000fffffff290 */ /* 0x000fe4000fffe0ff */
.L_x_82:
[----:B------:R-:W5:Y:S01]  /*46e0*/  SYNCS.PHASECHK.TRANS64.TRYWAIT P2, [UR6+0x90], R11 ;  /* 0x0000900bff0075a7 */ /* 0x000f620008041106 */
[----:B------:R-:W-:Y:S04]  /*46f0*/  ELECT P4, URZ, PT ;  /* 0x0000000000ff782f */ /* 0x000fe80003880000 */
[----:B------:R-:W-:Y:S11]  /*4700*/  PLOP3.LUT P4, PT, P0, P4, PT, 0xf2, 0x2f ;  /* 0x00000000002f781c */ /* 0x000ff60000789e72 */
[----:B------:R-:W-:Y:S02]  /*4710*/  @!UPT UIADD3 URZ, UPT, UPT, URZ, URZ, URZ ;  /* 0x000000fffffff290 */ /* 0x000fe4000fffe0ff */
[----:B--2---:R-:W-:Y:S05]  /*4720*/  @!P4 IADD3 R9, P0, PT, R36, 0x780, RZ ;  /* 0x000007802409c810 */ /* 0x004fea0007f1e0ff */
[----:B----4-:R-:W-:Y:S01]  /*4730*/  @!P4 IMAD.X R3, RZ, RZ, R37, P0 ;  /* 0x000000ffff03c224 */ /* 0x010fe200000e0625 */
[----:B-----5:R-:W-:Y:S07]  /*4740*/  @!P2 BRA `(.L_x_83) ;  /* 0x0000004c0094a947 */ /* 0x020fee0003800000 */
.L_x_174:
[----:B------:R-:W-:Y:S01]  /*4750*/  @!P4 R2UR UR9, R9 ;  /* 0x000000000909c2ca */ /* 0x000fe200000e0000 */
[----:B------:R-:W-:Y:S01]  /*4760*/  VOTEU.ALL UP4, P4 ;  /* 0x0000000000ff7886 */ /* 0x000fe20002080000 */
[----:B------:R-:W-:Y:S01]  /*4770*/  @!P4 R2UR UR8, R3 ;  /* 0x000000000308c2ca */ /* 0x000fe200000e0000 */
[----:B------:R-:W-:Y:S01]  /*4780*/  VOTEU.ALL UP3, P4 ;  /* 0x0000000000ff7886 */ /* 0x000fe20002060000 */
[----:B------:R-:W-:Y:S01]  /*4790*/  UMOV UR14, 0x0 ;  /* 0x00000000000e7882 */ /* 0x000fe20000000000 */
[----:B------:R-:W-:Y:S01]  /*47a0*/  UMOV UR15, 0x10000000 ;  /* 0x10000000000f7882 */ /* 0x000fe20000000000 */
[----:B------:R-:W-:Y:S01]  /*47b0*/  @!UP4 UIADD3 UR56, UPT, UPT, UR6, 0x200, URZ ;  /* 0x000002000638c890 */ /* 0x000fe2000fffe0ff */
[----:B--2---:R-:W-:Y:S01]  /*47c0*/  @!P4 IMAD.MOV.U32 R0, RZ, RZ, 0x2000 ;  /* 0x00002000ff00c424 */ /* 0x004fe200078e00ff */
[----:B------:R-:W-:Y:S01]  /*47d0*/  UMOV UR60, UR36 ;  /* 0x00000024003c7c82 */ /* 0x000fe20008000000 */
[----:B------:R-:W-:Y:S01]  /*47e0*/  @!UP4 UIADD3 UR26, UPT, UPT, UR58, 0x20, URZ ;  /* 0x000000203a1ac890 */ /* 0x000fe2000fffe0ff */
[----:B------:R-:W-:Y:S01]  /*47f0*/  @!P4 IADD3 R9, P0, PT, R36, 0x780, RZ ;  /* 0x000007802409c810 */ /* 0x000fe20007f1e0ff */
[----:B------:R-:W-:Y:S02]  /*4800*/  @!UP4 UIADD3 UR24, UPT, UPT, UR6, 0xa00, URZ ;  /* 0x00000a000618c890 */ /* 0x000fe4000fffe0ff */
[----:B------:R-:W-:Y:S01]  /*4810*/  IMAD.U32 R14, RZ, RZ, UR9 ;  /* 0x00000009ff0e7e24 */ /* 0x000fe2000f8e00ff */
[----:B------:R-:W-:Y:S01]  /*4820*/  VOTEU.ALL UP2, P4 ;  /* 0x0000000000ff7886 */ /* 0x000fe20002040000 */
[----:B------:R-:W-:Y:S01]  /*4830*/  IMAD.U32 R15, RZ, RZ, UR8 ;  /* 0x00000008ff0f7e24 */ /* 0x000fe2000f8e00ff */
[----:B------:R-:W-:Y:S01]  /*4840*/  UMOV UR25, UR57 ;  /* 0x0000003900197c82 */ /* 0x000fe20008000000 */
[----:B------:R-:W-:Y:S01]  /*4850*/  UMOV UR27, UR59 ;  /* 0x0000003b001b7c82 */ /* 0x000fe20008000000 */
[----:B------:R-:W-:Y:S01]  /*4860*/  @!P4 R2UR UR22, R14 ;  /* 0x000000000e16c2ca */ /* 0x000fe200000e0000 */
[----:B------:R-:W-:Y:S01]  /*4870*/  UMOV UR28, UR36 ;  /* 0x00000024001c7c82 */ /* 0x000fe20008000000 */
[----:B------:R-:W-:Y:S01]  /*4880*/  @!P4 R2UR UR23, R15 ;  /* 0x000000000f17c2ca */ /* 0x000fe200000e0000 */
[----:B------:R-:W-:Y:S01]  /*4890*/  @!UP4 UIADD3 UR18, UPT, UPT, UR58, 0x40, URZ ;  /* 0x000000403a12c890 */ /* 0x000fe2000fffe0ff */
[----:B------:R-:W-:Y:S01]  /*48a0*/  @!P4 IMAD.X R3, RZ, RZ, R37, P0 ;  /* 0x000000ffff03c224 */ /* 0x000fe200000e0625 */
[----:B------:R-:W-:Y:S01]  /*48b0*/  @!UP4 UIADD3 UR16, UPT, UPT, UR6, 0x1200, URZ ;  /* 0x000012000610c890 */ /* 0x000fe2000fffe0ff */
[----:B------:R-:W-:Y:S01]  /*48c0*/  VOTEU.ALL UP1, P4 ;  /* 0x0000000000ff7886 */ /* 0x000fe20002020000 */
[----:B------:R-:W-:Y:S01]  /*48d0*/  UMOV UR17, UR57 ;  /* 0x0000003900117c82 */ /* 0x000fe20008000000 */
[----:B------:R-:W-:Y:S01]  /*48e0*/  UMOV UR19, UR59 ;  /* 0x0000003b00137c82 */ /* 0x000fe20008000000 */
[----:B------:R-:W-:Y:S01]  /*48f0*/  UMOV UR20, UR36 ;  /* 0x0000002400147c82 */ /* 0x000fe20008000000 */
[----:B------:R-:W-:Y:S02]  /*4900*/  @!UP4 UIADD3 UR10, UPT, UPT, UR58, 0x60, URZ ;  /* 0x000000603a0ac890 */ /* 0x000fe4000fffe0ff */
[----:B------:R-:W-:Y:S03]  /*4910*/  @!UP4 UIADD3 UR8, UPT, UPT, UR6, 0x1a00, URZ ;  /* 0x00001a000608c890 */ /* 0x000fe6000fffe0ff */
[----:B------:R2:W-:Y:S01]  /*4920*/  @!UP3 UTMALDG.3D [UR56], [UR22], desc[UR14] ;  /* 0x00000e381600b5b4 */ /* 0x0005e20008011000 */
[----:B------:R-:W-:Y:S01]  /*4930*/  UMOV UR9, UR57 ;  /* 0x0000003900097c82 */ /* 0x000fe20008000000 */
[----:B------:R-:W-:Y:S01]  /*4940*/  UMOV UR11, UR59 ;  /* 0x0000003b000b7c82 */ /* 0x000fe20008000000 */
[----:B------:R-:W-:Y:S01]  /*4950*/  UMOV UR12, UR36 ;  /* 0x00000024000c7c82 */ /* 0x000fe20008000000 */
[----:B------:R-:W-:Y:S01]  /*4960*/  UPRMT UR21, UR37, 0x654, UR57 ;  /* 0x0000065425157896 */ /* 0x000fe20008000039 */
[----:B------:R2:W-:Y:S01]  /*4970*/  @!UP2 UTMALDG.3D [UR24], [UR22], desc[UR14] ;  /* 0x00000e181600a5b4 */ /* 0x0005e20008011000 */
[----:B------:R-:W-:Y:S01]  /*4980*/  VOTEU.ALL UP2, P4 ;  /* 0x0000000000ff7886 */ /* 0x000fe20002040000 */
[----:B------:R2:W-:Y:S04]  /*4990*/  @!UP1 UTMALDG.3D [UR16], [UR22], desc[UR14] ;  /* 0x00000e10160095b4 */ /* 0x0005e80008011000 */
[----:B------:R2:W-:Y:S01]  /*49a0*/  @!UP2 UTMALDG.3D [UR8], [UR22], desc[UR14] ;  /* 0x00000e081600a5b4 */ /* 0x0005e20008011000 */
[----:B------:R2:W-:Y:S01]  /*49b0*/  @!P4 SYNCS.ARRIVE.TRANS64.RED.A0TR RZ, [UR6+0x70], R0 ;  /* 0x00007000ffffc9a7 */ /* 0x0005e20008300406 */
[----:B------:R-:W-:Y:S01]  /*49c0*/  SYNCS.ARRIVE.TRANS64.RED.A1T0 RZ, [UR21], RZ ;  /* 0x000000ffffff79a7 */ /* 0x000fe20008100415 */
[----:B------:R-:W4:Y:S02]  /*49d0*/  SYNCS.PHASECHK.TRANS64.TRYWAIT P2, [UR6+0x98], R11 ;  /* 0x0000980bff0075a7 */ /* 0x000f240008041106 */
[----:B--2-4-:R-:W-:Y:S05]  /*49e0*/  @!P2 BRA `(.L_x_84) ;  /* 0x0000004c0004a947 */ /* 0x014fea0003800000 */
.L_x_176:
        /* <DEDUP_REMOVED lines=8> */
[----:B------:R-:W-:Y:S01]  /*4a70*/  @!UP4 UIADD3 UR48, UPT, UPT, UR6, 0x2200, URZ ;  /* 0x000022000630c890 */ /* 0x000fe2000fffe0ff */
[----:B------:R-:W-:Y:S01]  /*4a80*/  @!P4 IADD3 R21, P0, PT, R36, 0x780, RZ ;  /* 0x000007802415c810 */ /* 0x000fe20007f1e0ff */
[----:B------:R-:W-:Y:S01]  /*4a90*/  UMOV UR50, UR58 ;  /* 0x0000003a00327c82 */ /* 0x000fe20008000000 */
[----:B------:R-:W-:Y:S01]  /*4aa0*/  UMOV UR52, UR36 ;  /* 0x0000002400347c82 */ /* 0x000fe20008000000 */
[----:B------:R-:W-:Y:S01]  /*4ab0*/  @!UP4 UIADD3 UR26, UPT, UPT, UR58, 0x20, URZ ;  /* 0x000000203a1ac890 */ /* 0x000fe2000fffe0ff */
[----:B------:R-:W-:Y:S01]  /*4ac0*/  IMAD.U32 R14, RZ, RZ, UR9 ;  /* 0x00000009ff0e7e24 */ /* 0x000fe2000f8e00ff */
[----:B------:R-:W-:Y:S01]  /*4ad0*/  @!UP4 UIADD3 UR24, UPT, UPT, UR6, 0x2a00, URZ ;  /* 0x00002a000618c890 */ /* 0x000fe2000fffe0ff */
[----:B------:R-:W-:Y:S01]  /*4ae0*/  IMAD.U32 R15, RZ, RZ, UR8 ;  /* 0x00000008ff0f7e24 */ /* 0x000fe2000f8e00ff */
[----:B------:R-:W-:Y:S01]  /*4af0*/  VOTEU.ALL UP2, P4 ;  /* 0x0000000000ff7886 */ /* 0x000fe20002040000 */
[----:B------:R-:W-:Y:S01]  /*4b00*/  UMOV UR25, UR49 ;  /* 0x0000003100197c82 */ /* 0x000fe20008000000 */
[----:B------:R-:W-:Y:S01]  /*4b10*/  @!P4 R2UR UR22, R14 ;  /* 0x000000000e16c2ca */ /* 0x000fe200000e0000 */
[----:B------:R-:W-:Y:S01]  /*4b20*/  UMOV UR28, UR36 ;  /* 0x00000024001c7c82 */ /* 0x000fe20008000000 */
[----:B------:R-:W-:Y:S01]  /*4b30*/  @!P4 R2UR UR23, R15 ;  /* 0x000000000f17c2ca */ /* 0x000fe200000e0000 */
[----:B------:R-:W-:Y:S01]  /*4b40*/  UMOV UR27, UR51 ;  /* 0x00000033001b7c82 */ /* 0x000fe20008000000 */
        /* <DEDUP_REMOVED lines=8> */
[----:B------:R-:W-:Y:S02]  /*4bd0*/  @!UP4 UIADD3 UR8, UPT, UPT, UR6, 0x3a00, URZ ;  /* 0x00003a000608c890 */ /* 0x000fe4000fffe0ff */
        /* <DEDUP_REMOVED lines=13> */
.L_x_178:
[----:B------:R-:W4:Y:S01]  /*4cb0*/  LDC.64 R16, c[0x0][0xd10] ;  /* 0x00034400ff107b82 */ /* 0x000f220000000a00 */
[----:B------:R-:W-:Y:S01]  /*4cc0*/  @!P4 R2UR UR9, R21 ;  /* 0x000000001509c2ca */ /* 0x000fe200000e0000 */
[----:B------:R-:W-:Y:S01]  /*4cd0*/  VOTEU.ALL UP4, P4 ;  /* 0x0000000000ff7886 */ /* 0x000fe20002080000 */
[----:B------:R-:W-:Y:S01]  /*4ce0*/  @!P4 R2UR UR8, R20 ;  /* 0x000000001408c2ca */ /* 0x000fe200000e0000 */
[----:B------:R-:W-:Y:S01]  /*4cf0*/  VOTEU.ALL UP3, P4 ;  /* 0x0000000000ff7886 */ /* 0x000fe20002060000 */
[----:B------:R-:W-:Y:S03]  /*4d00*/  UMOV UR14, 0x0 ;  /* 0x00000000000e7882 */ /* 0x000fe60000000000 */
[----:B------:R-:W5:Y:S01]  /*4d10*/  LDC.64 R14, c[0x0][0xd18] ;  /* 0x00034600ff0e7b82 */ /* 0x000f620000000a00 */
[----:B------:R-:W-:Y:S01]  /*4d20*/  @!UP4 UIADD3 UR43, UPT, UPT, UR59, 0x20, URZ ;  /* 0x000000203b2bc890 */ /* 0x000fe2000fffe0ff */
[----:B------:R-:W-:Y:S01]  /*4d30*/  @P3 SHF.R.U32.HI R30, RZ, 0x10, R25 ;  /* 0x00000010ff1e3819 */ /* 0x000fe20000011619 */
[----:B------:R-:W-:Y:S01]  /*4d40*/  @!UP4 UIADD3 UR40, UPT, UPT, UR6, 0x4200, URZ ;  /* 0x000042000628c890 */ /* 0x000fe2000fffe0ff */
[----:B------:R-:W-:Y:S01]  /*4d50*/  VIADD R32, R32, 0x1 ;  /* 0x0000000120207836 */ /* 0x000fe20000000000 */
[----:B------:R-:W-:Y:S03]  /*4d60*/  UMOV UR15, 0x10000000 ;  /* 0x10000000000f7882 */ /* 0x000fe60000000000 */
[----:B--2---:R-:W2:Y:S01]  /*4d70*/  @!P1 LDC R0, c[0x0][0xd20] ;  /* 0x00034800ff009b82 */ /* 0x004ea20000000800 */
[----:B------:R-:W-:Y:S01]  /*4d80*/  UMOV UR42, UR58 ;  /* 0x0000003a002a7c82 */ /* 0x000fe20008000000 */
[----:B------:R-:W-:Y:S01]  /*4d90*/  IMAD.U32 R20, RZ, RZ, UR9 ;  /* 0x00000009ff147e24 */ /* 0x000fe2000f8e00ff */
[----:B------:R-:W-:Y:S05]  /*4da0*/  UMOV UR44, UR36 ;  /* 0x00000024002c7c82 */ /* 0x000fea0008000000 */
[----:B------:R-:W1:Y:S01]  /*4db0*/  @!P1 LDC R3, c[0x0][0xd0c] ;  /* 0x00034300ff039b82 */ /* 0x000e620000000800 */
[----:B------:R-:W-:Y:S01]  /*4dc0*/  IMAD.U32 R21, RZ, RZ, UR8 ;  /* 0x00000008ff157e24 */ /* 0x000fe2000f8e00ff */
[----:B------:R-:W-:Y:S01]  /*4dd0*/  @!UP4 UIADD3 UR26, UPT, UPT, UR58, 0x20, URZ ;  /* 0x000000203a1ac890 */ /* 0x000fe2000fffe0ff */
[----:B------:R-:W-:Y:S01]  /*4de0*/  @!P4 R2UR UR22, R20 ;  /* 0x000000001416c2ca */ /* 0x000fe200000e0000 */
[----:B------:R-:W-:Y:S01]  /*4df0*/  @!UP4 UIADD3 UR24, UPT, UPT, UR6, 0x4a00, URZ ;  /* 0x00004a000618c890 */ /* 0x000fe2000fffe0ff */
[----:B------:R-:W-:Y:S01]  /*4e00*/  @!P4 IMAD.MOV.U32 R20, RZ, RZ, 0x2000 ;  /* 0x00002000ff14c424 */ /* 0x000fe200078e00ff */
[----:B------:R-:W-:Y:S01]  /*4e10*/  @!P4 R2UR UR23, R21 ;  /* 0x000000001517c2ca */ /* 0x000fe200000e0000 */
[----:B------:R-:W-:Y:S01]  /*4e20*/  VOTEU.ALL UP2, P4 ;  /* 0x0000000000ff7886 */ /* 0x000fe20002040000 */
[----:B------:R-:W-:Y:S01]  /*4e30*/  UMOV UR25, UR41 ;  /* 0x0000002900197c82 */ /* 0x000fe20008000000 */
[----:B------:R-:W-:Y:S01]  /*4e40*/  UMOV UR28, UR36 ;  /* 0x00000024001c7c82 */ /* 0x000fe20008000000 */
[----:B------:R-:W-:Y:S01]  /*4e50*/  UMOV UR27, UR43 ;  /* 0x0000002b001b7c82 */ /* 0x000fe20008000000 */
[----:B------:R-:W-:Y:S02]  /*4e60*/  @!UP4 UIADD3 UR18, UPT, UPT, UR58, 0x40, URZ ;  /* 0x000000403a12c890 */ /* 0x000fe4000fffe0ff */
[----:B------:R-:W-:Y:S01]  /*4e70*/  @!UP4 UIADD3 UR16, UPT, UPT, UR6, 0x5200, URZ ;  /* 0x000052000610c890 */ /* 0x000fe2000fffe0ff */
[----:B------:R-:W-:Y:S01]  /*4e80*/  VOTEU.ALL UP1, P4 ;  /* 0x0000000000ff7886 */ /* 0x000fe20002020000 */
[----:B------:R-:W-:Y:S01]  /*4e90*/  UMOV UR17, UR41 ;  /* 0x0000002900117c82 */ /* 0x000fe20008000000 */
[----:B------:R-:W-:Y:S01]  /*4ea0*/  UMOV UR20, UR36 ;  /* 0x0000002400147c82 */ /* 0x000fe20008000000 */
[----:B------:R-:W-:Y:S02]  /*4eb0*/  UMOV UR19, UR43 ;  /* 0x0000002b00137c82 */ /* 0x000fe40008000000 */
[----:B------:R1:W-:Y:S01]  /*4ec0*/  @!UP3 UTMALDG.3D [UR40], [UR22], desc[UR14] ;  /* 0x00000e281600b5b4 */ /* 0x0003e20008011000 */
[----:B------:R-:W-:Y:S02]  /*4ed0*/  @!UP4 UIADD3 UR10, UPT, UPT, UR58, 0x60, URZ ;  /* 0x000000603a0ac890 */ /* 0x000fe4000fffe0ff */
[----:B------:R-:W-:Y:S01]  /*4ee0*/  @!UP4 UIADD3 UR8, UPT, UPT, UR6, 0x5a00, URZ ;  /* 0x00005a000608c890 */ /* 0x000fe2000fffe0ff */
[----:B------:R-:W-:Y:S01]  /*4ef0*/  UMOV UR9, UR41 ;  /* 0x0000002900097c82 */ /* 0x000fe20008000000 */
[----:B------:R-:W-:Y:S01]  /*4f00*/  UMOV UR12, UR36 ;  /* 0x00000024000c7c82 */ /* 0x000fe20008000000 */
[----:B------:R-:W-:Y:S01]  /*4f10*/  UMOV UR11, UR43 ;  /* 0x0000002b000b7c82 */ /* 0x000fe20008000000 */
[----:B------:R1:W-:Y:S01]  /*4f20*/  @!UP2 UTMALDG.3D [UR24], [UR22], desc[UR14] ;  /* 0x00000e181600a5b4 */ /* 0x0003e20008011000 */
[----:B------:R-:W-:Y:S01]  /*4f30*/  VOTEU.ALL UP2, P4 ;  /* 0x0000000000ff7886 */ /* 0x000fe20002040000 */
[----:B------:R-:W-:Y:S01]  /*4f40*/  UPRMT UR21, UR37, 0x654, UR41 ;  /* 0x0000065425157896 */ /* 0x000fe20008000029 */
[----:B----4-:R-:W-:Y:S01]  /*4f50*/  @!P1 IMAD.HI.U32 R12, R13, R16, RZ ;  /* 0x000000100d0c9227 */ /* 0x010fe200078e00ff */
[----:B-----5:R-:W-:Y:S02]  /*4f60*/  @!P1 ISETP.NE.AND P0, PT, R14, 0x1, PT ;  /* 0x000000010e00980c */ /* 0x020fe40003f05270 */
[----:B-1----:R-:W-:Y:S01]  /*4f70*/  @!P1 ISETP.NE.AND P2, PT, R3, 0x1, PT ;  /* 0x000000010300980c */ /* 0x002fe20003f45270 */
[C---:B------:R-:W-:Y:S01]  /*4f80*/  @!P1 IMAD.HI.U32 R9, R10.reuse, R15, RZ ;  /* 0x0000000f0a099227 */ /* 0x040fe200078e00ff */
[----:B------:R1:W-:Y:S02]  /*4f90*/  @!UP1 UTMALDG.3D [UR16], [UR22], desc[UR14] ;  /* 0x00000e10160095b4 */ /* 0x0003e40008011000 */
[----:B------:R-:W-:Y:S02]  /*4fa0*/  @!P1 SHF.R.U32.HI R12, RZ, R17, R12 ;  /* 0x00000011ff0c9219 */ /* 0x000fe4000001160c */
[----:B--2---:R-:W-:Y:S02]  /*4fb0*/  @!P1 SHF.R.U32.HI R9, RZ, R0, R9 ;  /* 0x00000000ff099219 */ /* 0x004fe40000011609 */
[----:B------:R-:W-:Y:S01]  /*4fc0*/  @!P1 SEL R12, R13, R12, !P2 ;  /* 0x0000000c0d0c9207 */ /* 0x000fe20005000000 */
[----:B------:R1:W-:Y:S01]  /*4fd0*/  @!UP2 UTMALDG.3D [UR8], [UR22], desc[UR14] ;  /* 0x00000e081600a5b4 */ /* 0x0003e20008011000 */
[----:B------:R1:W-:Y:S01]  /*4fe0*/  @!P4 SYNCS.ARRIVE.TRANS64.RED.A0TR RZ, [UR6+0x80], R20 ;  /* 0x00008014ffffc9a7 */ /* 0x0003e20008300406 */
[----:B------:R-:W-:Y:S05]  /*4ff0*/  @!P1 SEL R9, R10, R9, !P0 ;  /* 0x000000090a099207 */ /* 0x000fea0004000000 */
[----:B------:R-:W-:Y:S02]  /*5000*/  @!P1 IMAD.IADD R0, R9, 0x1, -R12 ;  /* 0x0000000109009824 */ /* 0x000fe400078e0a0c */
[----:B------:R-:W-:Y:S02]  /*5010*/  @!P1 IMAD.IADD R9, R12, 0x1, -R9 ;  /* 0x000000010c099824 */ /* 0x000fe400078e0a09 */
[----:B------:R-:W-:Y:S02]  /*5020*/  @!P1 IMAD R13, R0, R3, R13 ;  /* 0x00000003000d9224 */ /* 0x000fe400078e020d */
[----:B------:R-:W-:Y:S01]  /*5030*/  @!P1 IMAD R10, R9, R14, R10 ;  /* 0x0000000e090a9224 */ /* 0x000fe200078e020a */
[----:B------:R-:W-:Y:S01]  /*5040*/  SYNCS.ARRIVE.TRANS64.RED.A1T0 RZ, [UR21], RZ ;  /* 0x000000ffffff79a7 */ /* 0x000fe20008100415 */
[----:B------:R-:W2:Y:S02]  /*5050*/  SYNCS.PHASECHK.TRANS64.TRYWAIT P5, [UR6+0xa8], R11 ;  /* 0x0000a80bff0075a7 */ /* 0x000ea400080a1106 */
[----:B-12---:R-:W-:Y:S05]  /*5060*/  @!P5 BRA `(.L_x_86) ;  /* 0x000000440094d947 */ /* 0x006fea0003800000 */
.L_x_180:
[----:B------:R-:W-:Y:S01]  /*5070*/  @!P4 IADD3 R3, P0, PT, R36, 0x780, RZ ;  /* 0x000007802403c810 */ /* 0x000fe20007f1e0ff */
[----:B------:R-:W-:Y:S01]  /*5080*/  VOTEU.ALL UP3, P4 ;  /* 0x0000000000ff7886 */ /* 0x000fe20002060000 */
[----:B------:R-:W-:Y:S01]  /*5090*/  UMOV UR14, 0x0 ;  /* 0x00000000000e7882 */ /* 0x000fe20000000000 */
[----:B------:R-:W-:Y:S01]  /*50a0*/  UMOV UR15, 0x10000000 ;  /* 0x10000000000f7882 */ /* 0x000fe20000000000 */
[----:B------:R-:W-:Y:S01]  /*50b0*/  @!P4 R2UR UR9, R3 ;  /* 0x000000000309c2ca */ /* 0x000fe200000e0000 */
[----:B-1----:R-:W-:Y:S01]  /*50c0*/  @!P4 IMAD.X R0, RZ, RZ, R37, P0 ;  /* 0x000000ffff00c224 */ /* 0x002fe200000e0625 */
[----:B------:R-:W-:Y:S01]  /*50d0*/  UMOV UR34, UR58 ;  /* 0x0000003a00227c82 */ /* 0x000fe20008000000 */
[----:B------:R-:W-:Y:S01]  /*50e0*/  VOTEU.ALL UP2, P4 ;  /* 0x0000000000ff7886 */ /* 0x000fe20002040000 */
[----:B------:R-:W-:Y:S01]  /*50f0*/  UMOV UR28, UR36 ;  /* 0x00000024001c7c82 */ /* 0x000fe20008000000 */
[----:B------:R-:W-:Y:S01]  /*5100*/  VOTEU.ALL UP4, P4 ;  /* 0x0000000000ff7886 */ /* 0x000fe20002080000 */
[----:B------:R-:W-:Y:S01]  /*5110*/  @!P4 R2UR UR8, R0 ;  /* 0x000000000008c2ca */ /* 0x000fe200000e0000 */
[----:B------:R-:W-:Y:S01]  /*5120*/  VOTEU.ALL UP1, P4 ;  /* 0x0000000000ff7886 */ /* 0x000fe20002020000 */
[----:B------:R-:W-:Y:S01]  /*5130*/  UMOV UR20, UR36 ;  /* 0x0000002400147c82 */ /* 0x000fe20008000000 */
[----:B------:R-:W-:Y:S01]  /*5140*/  UMOV UR12, UR36 ;  /* 0x00000024000c7c82 */ /* 0x000fe20008000000 */
[----:B------:R-:W-:Y:S01]  /*5150*/  @!UP4 UIADD3 UR33, UPT, UPT, UR6, 0x88, URZ ;  /* 0x000000880621c890 */ /* 0x000fe2000fffe0ff */
[----:B------:R-:W-:Y:S01]  /*5160*/  ISETP.NE.AND P0, PT, R32, 0x2, PT ;  /* 0x000000022000780c */ /* 0x000fe20003f05270 */
[----:B------:R-:W-:Y:S01]  /*5170*/  @!UP4 UIADD3 UR35, UPT, UPT, UR59, 0x30, URZ ;  /* 0x000000303b23c890 */ /* 0x000fe2000fffe0ff */
[----:B------:R-:W-:Y:S01]  /*5180*/  IMAD.U32 R14, RZ, RZ, UR9 ;  /* 0x00000009ff0e7e24 */ /* 0x000fe2000f8e00ff */
[----:B------:R-:W-:Y:S01]  /*5190*/  @!UP4 UIADD3 UR32, UPT, UPT, UR6, 0x6200, URZ ;  /* 0x000062000620c890 */ /* 0x000fe2000fffe0ff */
[----:B------:R-:W-:Y:S01]  /*51a0*/  SEL R0, RZ, 0x1, P0 ;  /* 0x00000001ff007807 */ /* 0x000fe20000000000 */
[----:B------:R-:W-:Y:S01]  /*51b0*/  @!UP4 UIADD3 UR26, UPT, UPT, UR58, 0x20, URZ ;  /* 0x000000203a1ac890 */ /* 0x000fe2000fffe0ff */
[----:B------:R-:W-:Y:S01]  /*51c0*/  LOP3.LUT R33, R33, 0x1, RZ, 0x3c, !PT ;  /* 0x0000000121217812 */ /* 0x000fe200078e3cff */
[----:B------:R-:W-:Y:S01]  /*51d0*/  @!UP4 UIADD3 UR24, UPT, UPT, UR6, 0x6a00, URZ ;  /* 0x00006a000618c890 */ /* 0x000fe2000fffe0ff */
[----:B------:R-:W-:Y:S01]  /*51e0*/  IMAD.U32 R15, RZ, RZ, UR8 ;  /* 0x00000008ff0f7e24 */ /* 0x000fe2000f8e00ff */
[----:B------:R-:W-:Y:S01]  /*51f0*/  @!P4 R2UR UR22, R14 ;  /* 0x000000000e16c2ca */ /* 0x000fe200000e0000 */
[----:B------:R-:W-:Y:S01]  /*5200*/  UMOV UR25, UR33 ;  /* 0x0000002100197c82 */ /* 0x000fe20008000000 */
[----:B------:R-:W-:Y:S01]  /*5210*/  UMOV UR27, UR35 ;  /* 0x00000023001b7c82 */ /* 0x000fe20008000000 */
[----:B------:R-:W-:Y:S01]  /*5220*/  @!UP4 UIADD3 UR18, UPT, UPT, UR58, 0x40, URZ ;  /* 0x000000403a12c890 */ /* 0x000fe2000fffe0ff */
[----:B------:R-:W-:Y:S01]  /*5230*/  @!P4 R2UR UR23, R15 ;  /* 0x000000000f17c2ca */ /* 0x000fe200000e0000 */
[----:B------:R-:W-:Y:S01]  /*5240*/  @!UP4 UIADD3 UR16, UPT, UPT, UR6, 0x7200, URZ ;  /* 0x000072000610c890 */ /* 0x000fe2000fffe0ff */
[----:B------:R-:W-:Y:S01]  /*5250*/  LOP3.LUT R31, R31, R0, RZ, 0x3c, !PT ;  /* 0x000000001f1f7212 */ /* 0x000fe200078e3cff */
[----:B------:R-:W-:Y:S01]  /*5260*/  UMOV UR17, UR33 ;  /* 0x0000002100117c82 */ /* 0x000fe20008000000 */
[----:B------:R-:W-:Y:S01]  /*5270*/  UMOV UR19, UR35 ;  /* 0x0000002300137c82 */ /* 0x000fe20008000000 */
[----:B------:R-:W-:Y:S01]  /*5280*/  @!UP4 UIADD3 UR10, UPT, UPT, UR58, 0x60, URZ ;  /* 0x000000603a0ac890 */ /* 0x000fe2000fffe0ff */
[----:B------:R-:W-:Y:S01]  /*5290*/  IMAD.IADD R20, R10, 0x1, R51 ;  /* 0x000000010a147824 */ /* 0x000fe200078e0233 */
[----:B------:R-:W-:Y:S01]  /*52a0*/  @!UP4 UIADD3 UR8, UPT, UPT, UR6, 0x7a00, URZ ;  /* 0x00007a000608c890 */ /* 0x000fe2000fffe0ff */
[----:B------:R-:W-:Y:S01]  /*52b0*/  IMAD.IADD R21, R13, 0x1, R58 ;  /* 0x000000010d157824 */ /* 0x000fe200078e023a */
[----:B------:R-:W-:Y:S01]  /*52c0*/  UMOV UR9, UR33 ;  /* 0x0000002100097c82 */ /* 0x000fe20008000000 */
[----:B------:R-:W-:Y:S01]  /*52d0*/  UMOV UR11, UR35 ;  /* 0x00000023000b7c82 */ /* 0x000fe20008000000 */
[----:B------:R-:W-:Y:S02]  /*52e0*/  SEL R32, R32, RZ, P0 ;  /* 0x000000ff20207207 */ /* 0x000fe40000000000 */
[----:B------:R1:W-:Y:S01]  /*52f0*/  @!UP3 UTMALDG.3D [UR32], [UR22], desc[UR14] ;  /* 0x00000e201600b5b4 */ /* 0x0003e20008011000 */
[----:B------:R4:W-:Y:S01]  /*5300*/  @!UP2 UTMALDG.3D [UR24], [UR22], desc[UR14] ;  /* 0x00000e181600a5b4 */ /* 0x0009e20008011000 */
[----:B------:R-:W-:Y:S01]  /*5310*/  VOTEU.ALL UP2, P4 ;  /* 0x0000000000ff7886 */ /* 0x000fe20002040000 */
[----:B------:R4:W-:Y:S01]  /*5320*/  @!UP1 UTMALDG.3D [UR16], [UR22], desc[UR14] ;  /* 0x00000e10160095b4 */ /* 0x0009e20008011000 */
[----:B------:R-:W-:Y:S03]  /*5330*/  UPLOP3.LUT UP1, UPT, UPT, UPT, UPT, 0x80, 0x8 ;  /* 0x000000000008789c */ /* 0x000fe60003f2f070 */
[----:B------:R4:W-:Y:S01]  /*5340*/  @!UP2 UTMALDG.3D [UR8], [UR22], desc[UR14] ;  /* 0x00000e081600a5b4 */ /* 0x0009e20008011000 */
[----:B------:R4:W-:Y:S01]  /*5350*/  @!P4 SYNCS.ARRIVE.TRANS64.RED.A0TR RZ, [UR6+0x88], R29 ;  /* 0x0000881dffffc9a7 */ /* 0x0009e20008300406 */
[----:B-1----:R-:W-:Y:S01]  /*5360*/  @P3 R2UR UR36, R30 ;  /* 0x000000001e2432ca */ /* 0x002fe200000e0000 */
[----:B------:R-:W-:Y:S01]  /*5370*/  SYNCS.ARRIVE.TRANS64.RED.A1T0 RZ, [UR7], RZ ;  /* 0x000000ffffff79a7 */ /* 0x000fe20008100407 */
[----:B------:R-:W-:Y:S02]  /*5380*/  @!UPT UIADD3 URZ, UPT, UPT, URZ, URZ, URZ ;  /* 0x000000fffffff290 */ /* 0x000fe4000fffe0ff */
[----:B------:R-:W-:Y:S11]  /*5390*/  @P3 BRA `(.L_x_87) ;  /* 0xffffffec00503947 */ /* 0x000ff6000383ffff */
[----:B------:R-:W-:-:S04]  /*53a0*/  SHF.L.U32 R3, R33, 0x1f, RZ ;  /* 0x0000001f21037819 */ /* 0x000fc800000006ff */
[----:B------:R-:W1:Y:S02]  /*53b0*/  SYNCS.PHASECHK.TRANS64.TRYWAIT P0, [UR6+0x90], R3 ;  /* 0x00009003ff0075a7 */ /* 0x000e640008001106 */
[----:B-1----:R-:W-:Y:S05]  /*53c0*/  @!P0 BRA `(.L_x_88) ;  /* 0x0000004000d48947 */ /* 0x002fea0003800000 */
.L_x_182:
[----:B------:R-:W2:Y:S02]  /*53d0*/  SYNCS.PHASECHK.TRANS64.TRYWAIT P0, [UR6+0x98], R3 ;  /* 0x00009803ff0075a7 */ /* 0x000ea40008001106 */
[----:B--2---:R-:W-:Y:S05]  /*53e0*/  @!P0 BRA `(.L_x_89) ;  /* 0x0000004000e48947 */ /* 0x004fea0003800000 */
.L_x_184:
[----:B------:R-:W2:Y:S02]  /*53f0*/  SYNCS.PHASECHK.TRANS64.TRYWAIT P0, [UR6+0xa0], R3 ;  /* 0x0000a003ff0075a7 */ /* 0x000ea40008001106 */
[----:B--2---:R-:W-:Y:S05]  /*5400*/  @!P0 BRA `(.L_x_90) ;  /* 0x0000004000f48947 */ /* 0x004fea0003800000 */
.L_x_186:
[----:B-1----:R-:W-:-:S07]  /*5410*/  MOV R0, UR6 ;  /* 0x0000000600007c02 */ /* 0x002fce0008000f00 */
.L_x_91:
[----:B-1----:R-:W-:-:S04]  /*5420*/  SHF.L.U32 R3, R33, 0x1f, RZ ;  /* 0x0000001f21037819 */ /* 0x002fc800000006ff */
[----:B------:R1:W2:Y:S03]  /*5430*/  SYNCS.PHASECHK.TRANS64.TRYWAIT P0, [R0+URZ+0xa8], R3 ;  /* 0x0000a803000075a7 */ /* 0x0002a600080011ff */
[----:B--2---:R-:W-:Y:S05]  /*5440*/  @!P0 NANOSLEEP.SYNCS 0x989680 ;  /* 0x009896800000895d */ /* 0x004fea0003900000 */
[----:B------:R-:W2:Y:S02]  /*5450*/  @!P0 SYNCS.PHASECHK.TRANS64 P0, [R0+URZ+0xa8], R3 ;  /* 0x0000a803000085a7 */ /* 0x000ea400080010ff */
[----:B--2-4-:R-:W-:Y:S05]  /*5460*/  @P0 EXIT ;  /* 0x000000000000094d */ /* 0x014fea0003800000 */
[----:B------:R-:W-:Y:S05]  /*5470*/  BRA `(.L_x_91) ;  /* 0xfffffffc00e87947 */ /* 0x000fea000383ffff */
.L_x_76:
[----:B------:R-:W-:-:S06]  /*5480*/  UISETP.GE.AND UP1, UPT, UR10, 0x4, UPT ;  /* 0x000000040a00788c */ /* 0x000fcc000bf26270 */
[----:B------:R-:W-:-:S13]  /*5490*/  PLOP3.LUT P0, PT, PT, PT, UP1, 0x80, 0x8 ;  /* 0x000000000008781c */ /* 0x000fda0003f0f018 */
[----:B------:R-:W-:Y:S05]  /*54a0*/  @!P0 EXIT ;  /* 0x000000000000894d */ /* 0x000fea0003800000 */
[----:B------:R-:W-:Y:S01]  /*54b0*/  BAR.SYNC.DEFER_BLOCKING 0x6, 0xa0 ;  /* 0x0182800000007b1d */ /* 0x000fe20000010000 */
[C---:B------:R-:W-:Y:S01]  /*54c0*/  IMAD.SHL.U32 R4, R72.reuse, 0x10, RZ ;  /* 0x0000001048047824 */ /* 0x040fe200078e00ff */
[C---:B------:R-:W-:Y:S01]  /*54d0*/  R2P PR, R72.reuse, 0x18 ;  /* 0x0000001848007804 */ /* 0x040fe20000000000 */
[C---:B------:R-:W-:Y:S01]  /*54e0*/  IMAD.U32 R31, R72.reuse, 0x10000, RZ ;  /* 0x00010000481f7824 */ /* 0x040fe200078e00ff */
[----:B------:R-:W-:Y:S01]  /*54f0*/  LOP3.LUT R72, R72, 0x60, RZ, 0xc0, !PT ;  /* 0x0000006048487812 */ /* 0x000fe200078ec0ff */
[----:B------:R-:W-:Y:S01]  /*5500*/  IMAD.MOV.U32 R70, RZ, RZ, 0xa0 ;  /* 0x000000a0ff467424 */ /* 0x000fe200078e00ff */
[----:B------:R-:W-:Y:S02]  /*5510*/  UMOV UR48, 0x400 ;  /* 0x0000040000307882 */ /* 0x000fe40000000000 */
[----:B------:R-:W1:Y:S01]  /*5520*/  LDC R61, c[0x0][0x370] ;  /* 0x0000dc00ff3d7b82 */ /* 0x000e620000000800 */
[----:B------:R-:W-:Y:S01]  /*5530*/  ULEA UR48, UR37, UR48, 0x18 ;  /* 0x0000003025307291 */ /* 0x000fe2000f8ec0ff */
[----:B------:R-:W-:Y:S01]  /*5540*/  LOP3.LUT R71, R3, 0x600, R4, 0xf8, !PT ;  /* 0x0000060003477812 */ /* 0x000fe200078ef804 */
[----:B------:R-:W-:Y:S01]  /*5550*/  IMAD.MOV.U32 R68, RZ, RZ, 0x1 ;  /* 0x00000001ff447424 */ /* 0x000fe200078e00ff */
[----:B------:R-:W-:Y:S01]  /*5560*/  LOP3.LUT R31, R31, 0x600000, RZ, 0xc0, !PT ;  /* 0x006000001f1f7812 */ /* 0x000fe200078ec0ff */
[----:B------:R-:W-:Y:S01]  /*5570*/  UIADD3 UR4, UPT, UPT, UR48, 0x200, URZ ;  /* 0x0000020030047890 */ /* 0x000fe2000fffe0ff */
[----:B------:R-:W-:Y:S01]  /*5580*/  IMAD.MOV.U32 R30, RZ, RZ, RZ ;  /* 0x000000ffff1e7224 */ /* 0x000fe200078e00ff */
[----:B------:R-:W-:Y:S01]  /*5590*/  CS2R R66, SRZ ;  /* 0x0000000000427805 */ /* 0x000fe2000001ff00 */
[----:B------:R-:W2:Y:S01]  /*55a0*/  LDC R28, c[0x0][0xd0c] ;  /* 0x00034300ff1c7b82 */ /* 0x000ea20000000800 */
[----:B------:R-:W-:Y:S01]  /*55b0*/  IMAD.MOV.U32 R76, RZ, RZ, RZ ;  /* 0x000000ffff4c7224 */ /* 0x000fe200078e00ff */
[----:B------:R-:W-:Y:S01]  /*55c0*/  SEL R70, R70, 0x60, !P3 ;  /* 0x0000006046467807 */ /* 0x000fe20005800000 */
[----:B------:R-:W-:Y:S01]  /*55d0*/  IMAD.U32 R64, RZ, RZ, UR4 ;  /* 0x00000004ff407e24 */ /* 0x000fe2000f8e00ff */
[----:B------:R-:W3:Y:S04]  /*55e0*/  LDCU.64 UR52, c[0x0][0x348] ;  /* 0x00006900ff3477ac */ /* 0x000ee80008000a00 */
[----:B------:R-:W4:Y:S01]  /*55f0*/  LDC R60, c[0x0][0xd20] ;  /* 0x00034800ff3c7b82 */ /* 0x000f220000000800 */
[----:B------:R-:W3:Y:S01]  /*5600*/  LDS R0, [UR48+0x150] ;  /* 0x00015030ff007984 */ /* 0x000ee20008000800 */
[----:B------:R-:W-:Y:S01]  /*5610*/  LEA R71, R71, R64, 0x2 ;  /* 0x0000004047477211 */ /* 0x000fe200078e10ff */
[----:B------:R-:W1:Y:S03]  /*5620*/  LDCU.64 UR44, c[0x0][0xa88] ;  /* 0x00015100ff2c77ac */ /* 0x000e660008000a00 */
[C---:B------:R-:W-:Y:S01]  /*5630*/  IADD3 R69, PT, PT, R71.reuse, 0x140, RZ ;  /* 0x0000014047457810 */ /* 0x040fe20007ffe0ff */
[----:B------:R-:W1:Y:S01]  /*5640*/  LDCU.64 UR46, c[0x0][0xa90] ;  /* 0x00015200ff2e77ac */ /* 0x000e620008000a00 */
[----:B------:R-:W1:Y:S01]  /*5650*/  LDC R26, c[0x0][0xd30] ;  /* 0x00034c00ff1a7b82 */ /* 0x000e620000000800 */
[----:B------:R-:W-:Y:S01]  /*5660*/  @P4 IADD3 R69, PT, PT, R71, 0xc0, RZ ;  /* 0x000000c047454810 */ /* 0x000fe20007ffe0ff */
[----:B------:R-:W-:Y:S01]  /*5670*/  UMOV UR49, URZ ;  /* 0x000000ff00317c82 */ /* 0x000fe20008000000 */
[----:B------:R-:W-:-:S05]  /*5680*/  UMOV UR51, URZ ;  /* 0x000000ff00337c82 */ /* 0x000fca0008000000 */
[----:B------:R-:W1:Y:S08]  /*5690*/  LDC.64 R56, c[0x0][0xd10] ;  /* 0x00034400ff387b82 */ /* 0x000e700000000a00 */
[----:B------:R-:W1:Y:S08]  /*56a0*/  LDC.64 R24, c[0x0][0xd18] ;  /* 0x00034600ff187b82 */ /* 0x000e700000000a00 */
[----:B------:R-:W1:Y:S08]  /*56b0*/  LDC.64 R22, c[0x0][0xd28] ;  /* 0x00034a00ff167b82 */ /* 0x000e700000000a00 */
[----:B------:R-:W1:Y:S01]  /*56c0*/  LDC.64 R54, c[0x0][0xab0] ;  /* 0x0002ac00ff367b82 */ /* 0x000e620000000a00 */
[----:B---3--:R-:W-:-:S07]  /*56d0*/  IADD3 R31, PT, PT, R0, R31, RZ ;  /* 0x0000001f001f7210 */ /* 0x008fce0007ffe0ff */
[----:B------:R-:W3:Y:S08]  /*56e0*/  LDC.64 R52, c[0x0][0xaa8] ;  /* 0x0002aa00ff347b82 */ /* 0x000ef00000000a00 */
[----:B--2-4-:R-:W1:Y:S02]  /*56f0*/  LDC R62, c[0x0][0x374] ;  /* 0x0000dd00ff3e7b82 */ /* 0x014e640000000800 */
.L_x_135:
[----:B------:R-:W-:Y:S02]  /*5700*/  LEA R0, R76, UR48, 0x3 ;  /* 0x000000304c007c11 */ /* 0x000fe4000f8e18ff */
[----:B------:R-:W-:Y:S02]  /*5710*/  SHF.L.U32 R3, R66, 0x1f, RZ ;  /* 0x0000001f42037819 */ /* 0x000fe400000006ff */
[----:B------:R-:W-:Y:S02]  /*5720*/  LEA R16, R76, UR48, 0x4 ;  /* 0x000000304c107c11 */ /* 0x000fe4000f8e20ff */
[----:B------:R-:W2:Y:S02]  /*5730*/  SYNCS.PHASECHK.TRANS64.TRYWAIT P0, [R0+URZ+0xc0], R3 ;  /* 0x0000c003000075a7 */ /* 0x000ea400080011ff */
[----:B--23--:R-:W-:Y:S05]  /*5740*/  @!P0 BRA `(.L_x_92) ;  /* 0x00000040003c8947 */ /* 0x00cfea0003800000 */
.L_x_187:
[----:B------:R-:W4:Y:S01]  /*5750*/  LDC.64 R14, c[0x0][0xd10] ;  /* 0x00034400ff0e7b82 */ /* 0x000f220000000a00 */
[----:B------:R-:W3:Y:S01]  /*5760*/  LDS.128 R16, [R16+0x130] ;  /* 0x0001300010107984 */ /* 0x000ee20000000c00 */
[----:B-1----:R-:W-:Y:S01]  /*5770*/  ISETP.NE.AND P1, PT, R26, 0x1, PT ;  /* 0x000000011a00780c */ /* 0x002fe20003f25270 */
[----:B--2---:R-:W-:Y:S01]  /*5780*/  VIADD R0, R0, 0xd0 ;  /* 0x000000d000007836 */ /* 0x004fe20000000000 */
[----:B------:R-:W-:Y:S04]  /*5790*/  ISETP.GE.AND P0, PT, R2, 0x1, PT ;  /* 0x000000010200780c */ /* 0x000fe80003f06270 */
[----:B------:R-:W1:Y:S01]  /*57a0*/  LDC.64 R12, c[0x0][0xd18] ;  /* 0x00034600ff0c7b82 */ /* 0x000e620000000a00 */
[----:B------:R-:W-:Y:S01]  /*57b0*/  PRMT R0, RZ, 0x654, R0 ;  /* 0x00000654ff007816 */ /* 0x000fe20000000000 */
[----:B------:R-:W-:Y:S01]  /*57c0*/  @!PT LDS RZ, [RZ] ;  /* 0x00000000fffff984 */ /* 0x000fe20000000800 */
[----:B------:R-:W-:Y:S01]  /*57d0*/  @!PT LDS RZ, [RZ] ;  /* 0x00000000fffff984 */ /* 0x000fe20000000800 */
[----:B------:R-:W-:Y:S01]  /*57e0*/  @!PT LDS RZ, [RZ] ;  /* 0x00000000fffff984 */ /* 0x000fe20000000800 */
[----:B------:R-:W-:Y:S01]  /*57f0*/  @!PT LDS RZ, [RZ] ;  /* 0x00000000fffff984 */ /* 0x000fe20000000800 */
[----:B------:R2:W-:Y:S06]  /*5800*/  MEMBAR.ALL.CTA ;  /* 0x0000000000007992 */ /* 0x0005ec0000008000 */
[----:B--2---:R-:W2:Y:S01]  /*5810*/  FENCE.VIEW.ASYNC.S ;  /* 0x00000000000073c6 */ /* 0x004ea20000000000 */
[----:B------:R-:W1:Y:S08]  /*5820*/  @!P1 LDC R11, c[0x0][0xd20] ;  /* 0x00034800ff0b9b82 */ /* 0x000e700000000800 */
[----:B------:R-:W1:Y:S01]  /*5830*/  @!P1 LDC R10, c[0x0][0xd0c] ;  /* 0x00034300ff0a9b82 */ /* 0x000e620000000800 */
[----:B--2---:R2:W-:Y:S01]  /*5840*/  SYNCS.ARRIVE.TRANS64.RED.A1T0 RZ, [R0+URZ], RZ ;  /* 0x000000ff00ff79a7 */ /* 0x0045e200081004ff */
[----:B---3--:R-:W-:Y:S04]  /*5850*/  LOP3.LUT P4, RZ, R18, 0x1, RZ, 0xc0, !PT ;  /* 0x0000000112ff7812 */ /* 0x008fe8000788c0ff */
[----:B------:R-:W-:Y:S09]  /*5860*/  P2R R73, PR, RZ, 0x10 ;  /* 0x00000010ff497803 */ /* 0x000ff20000000000 */
[----:B------:R-:W-:Y:S02]  /*5870*/  @P4 MOV R29, R16 ;  /* 0x00000010001d4202 */ /* 0x000fe40000000f00 */
[----:B------:R-:W-:Y:S01]  /*5880*/  @P4 LOP3.LUT R27, R17, 0xffff, RZ, 0xc0, !PT ;  /* 0x0000ffff111b4812 */ /* 0x000fe200078ec0ff */
[----:B--2-4-:R-:W-:Y:S06]  /*5890*/  @!P0 BRA `(.L_x_93) ;  /* 0x0000000000a48947 */ /* 0x014fec0003800000 */
[----:B------:R-:W-:Y:S01]  /*58a0*/  IMAD.HI.U32 R33, R62, R25, RZ ;  /* 0x000000193e217227 */ /* 0x000fe200078e00ff */
[----:B------:R-:W-:Y:S02]  /*58b0*/  ISETP.NE.AND P0, PT, R24, 0x1, PT ;  /* 0x000000011800780c */ /* 0x000fe40003f05270 */
[----:B------:R-:W-:Y:S01]  /*58c0*/  ISETP.NE.AND P2, PT, R2, 0x1, PT ;  /* 0x000000010200780c */ /* 0x000fe20003f45270 */
[----:B------:R-:W-:Y:S01]  /*58d0*/  IMAD.HI.U32 R34, R61, R56, RZ ;  /* 0x000000383d227227 */ /* 0x000fe200078e00ff */
[----:B------:R-:W-:Y:S02]  /*58e0*/  SHF.R.U32.HI R33, RZ, R60, R33 ;  /* 0x0000003cff217219 */ /* 0x000fe40000011621 */
[----:B------:R-:W-:Y:S01]  /*58f0*/  ISETP.NE.AND P3, PT, R28, 0x1, PT ;  /* 0x000000011c00780c */ /* 0x000fe20003f65270 */
[----:B------:R-:W-:Y:S01]  /*5900*/  IMAD.HI.U32 R38, R29, R56, RZ ;  /* 0x000000381d267227 */ /* 0x000fe200078e00ff */
[----:B------:R-:W-:Y:S02]  /*5910*/  SHF.R.U32.HI R34, RZ, R57, R34 ;  /* 0x00000039ff227219 */ /* 0x000fe40000011622 */
[----:B------:R-:W-:Y:S01]  /*5920*/  SEL R3, R62, R33, !P0 ;  /* 0x000000213e037207 */ /* 0x000fe20004000000 */
[----:B------:R-:W-:Y:S01]  /*5930*/  IMAD.HI.U32 R33, R27, R25, RZ ;  /* 0x000000191b217227 */ /* 0x000fe200078e00ff */
[----:B------:R-:W-:Y:S02]  /*5940*/  SEL R7, R61, R34, !P3 ;  /* 0x000000223d077207 */ /* 0x000fe40005800000 */
[----:B------:R-:W-:Y:S01]  /*5950*/  SHF.R.U32.HI R38, RZ, R57, R38 ;  /* 0x00000039ff267219 */ /* 0x000fe20000011626 */
[-C--:B------:R-:W-:Y:S04]  /*5960*/  IMAD.HI.U32 R34, R3, R22.reuse, RZ ;  /* 0x0000001603227227 */ /* 0x080fe800078e00ff */
[----:B------:R-:W-:Y:S01]  /*5970*/  IMAD.HI.U32 R36, R7, R22, RZ ;  /* 0x0000001607247227 */ /* 0x000fe200078e00ff */
[-C--:B------:R-:W-:Y:S02]  /*5980*/  @P2 SHF.R.U32.HI R3, RZ, R23.reuse, R34 ;  /* 0x00000017ff032219 */ /* 0x080fe40000011622 */
[----:B------:R-:W-:Y:S02]  /*5990*/  SHF.R.U32.HI R34, RZ, R60, R33 ;  /* 0x0000003cff227219 */ /* 0x000fe40000011621 */
[----:B------:R-:W-:Y:S01]  /*59a0*/  @P2 SHF.R.U32.HI R7, RZ, R23, R36 ;  /* 0x00000017ff072219 */ /* 0x000fe20000011624 */
[C---:B------:R-:W-:Y:S01]  /*59b0*/  IMAD R4, R2.reuse, R3, RZ ;  /* 0x0000000302047224 */ /* 0x040fe200078e02ff */
[----:B------:R-:W-:Y:S02]  /*59c0*/  SEL R5, R27, R34, !P0 ;  /* 0x000000221b057207 */ /* 0x000fe40004000000 */
[----:B------:R-:W-:Y:S01]  /*59d0*/  SEL R3, R29, R38, !P3 ;  /* 0x000000261d037207 */ /* 0x000fe20005800000 */
[----:B------:R-:W-:Y:S01]  /*59e0*/  IMAD R6, R2, R7, RZ ;  /* 0x0000000702067224 */ /* 0x000fe200078e02ff */
[C---:B------:R-:W-:Y:S01]  /*59f0*/  ISETP.GE.AND P0, PT, R5.reuse, R4, PT ;  /* 0x000000040500720c */ /* 0x040fe20003f06270 */
[----:B------:R-:W-:Y:S03]  /*5a00*/  IMAD.HI.U32 R8, R5, R22, RZ ;  /* 0x0000001605087227 */ /* 0x000fe600078e00ff */
[----:B------:R-:W-:Y:S01]  /*5a10*/  ISETP.GE.OR P0, PT, R3, R6, P0 ;  /* 0x000000060300720c */ /* 0x000fe20000706670 */
[----:B------:R-:W-:Y:S01]  /*5a20*/  IMAD.MOV R6, RZ, RZ, -R3 ;  /* 0x000000ffff067224 */ /* 0x000fe200078e0a03 */
[-C--:B------:R-:W-:Y:S03]  /*5a30*/  SHF.R.U32.HI R8, RZ, R23.reuse, R8 ;  /* 0x00000017ff087219 */ /* 0x080fe60000011608 */
[----:B------:R-:W-:Y:S01]  /*5a40*/  IMAD R29, R28, R6, R29 ;  /* 0x000000061c1d7224 */ /* 0x000fe200078e021d */
[----:B------:R-:W-:Y:S05]  /*5a50*/  SEL R9, R5, R8, !P2 ;  /* 0x0000000805097207 */ /* 0x000fea0005000000 */
[----:B------:R-:W-:Y:S02]  /*5a60*/  IMAD.MOV R8, RZ, RZ, -R9 ;  /* 0x000000ffff087224 */ /* 0x000fe400078e0a09 */
[C---:B------:R-:W-:Y:S04]  /*5a70*/  @!P0 IMAD.HI.U32 R4, R3.reuse, R22, RZ ;  /* 0x0000001603048227 */ /* 0x040fe800078e00ff */
[----:B------:R-:W-:Y:S01]  /*5a80*/  IMAD R8, R2, R8, R5 ;  /* 0x0000000802087224 */ /* 0x000fe200078e0205 */
[----:B------:R-:W-:Y:S04]  /*5a90*/  @!P0 SHF.R.U32.HI R4, RZ, R23, R4 ;  /* 0x00000017ff048219 */ /* 0x000fe80000011604 */
[----:B------:R-:W-:Y:S02]  /*5aa0*/  @!P0 SEL R0, R3, R4, !P2 ;  /* 0x0000000403008207 */ /* 0x000fe40005000000 */
[----:B------:R-:W-:Y:S02]  /*5ab0*/  IADD3 R4, PT, PT, -R5, RZ, RZ ;  /* 0x000000ff05047210 */ /* 0x000fe40007ffe1ff */
[----:B------:R-:W-:Y:S01]  /*5ac0*/  @!P0 IADD3 R9, PT, PT, R9, -R0, RZ ;  /* 0x8000000009098210 */ /* 0x000fe20007ffe0ff */
[----:B------:R-:W-:Y:S02]  /*5ad0*/  @!P0 IMAD R0, R7, R8, R0 ;  /* 0x0000000807008224 */ /* 0x000fe400078e0200 */
[----:B------:R-:W-:Y:S02]  /*5ae0*/  IMAD R27, R24, R4, R27 ;  /* 0x00000004181b7224 */ /* 0x000fe400078e021b */
[----:B------:R-:W-:Y:S02]  /*5af0*/  @!P0 IMAD R5, R9, R2, R3 ;  /* 0x0000000209058224 */ /* 0x000fe400078e0203 */
[----:B------:R-:W-:Y:S04]  /*5b00*/  @!P0 IMAD.MOV.U32 R3, RZ, RZ, R0 ;  /* 0x000000ffff038224 */ /* 0x000fe800078e0000 */
[----:B------:R-:W-:Y:S02]  /*5b10*/  IMAD R29, R3, R28, R29 ;  /* 0x0000001c031d7224 */ /* 0x000fe400078e021d */
[----:B------:R-:W-:Y:S07]  /*5b20*/  IMAD R27, R5, R24, R27 ;  /* 0x00000018051b7224 */ /* 0x000fee00078e021b */
.L_x_93:
[----:B-1----:R-:W-:Y:S01]  /*5b30*/  @!P1 ISETP.NE.AND P0, PT, R12, 0x1, PT ;  /* 0x000000010c00980c */ /* 0x002fe20003f05270 */
[----:B------:R-:W-:Y:S01]  /*5b40*/  @!P1 IMAD.HI.U32 R4, R27, R13, RZ ;  /* 0x0000000d1b049227 */ /* 0x000fe200078e00ff */
[----:B------:R-:W-:Y:S01]  /*5b50*/  R2UR UR41, R21 ;  /* 0x00000000152972ca */ /* 0x000fe200000e0000 */
[----:B------:R-:W-:Y:S01]  /*5b60*/  BSSY.RECONVERGENT B6, `(.L_x_94) ;  /* 0x0000031000067945 */ /* 0x000fe20003800200 */
[----:B------:R-:W-:Y:S01]  /*5b70*/  R2UR UR42, R20 ;  /* 0x00000000142a72ca */ /* 0x000fe200000e0000 */
[----:B------:R-:W-:Y:S01]  /*5b80*/  @!P1 IMAD.HI.U32 R0, R29, R14, RZ ;  /* 0x0000000e1d009227 */ /* 0x000fe200078e00ff */
[----:B------:R-:W-:Y:S02]  /*5b90*/  @!P1 SHF.R.U32.HI R4, RZ, R11, R4 ;  /* 0x0000000bff049219 */ /* 0x000fe40000011604 */
[----:B------:R-:W-:Y:S01]  /*5ba0*/  @!P1 ISETP.NE.AND P2, PT, R10, 0x1, PT ;  /* 0x000000010a00980c */ /* 0x000fe20003f45270 */
[----:B------:R-:W-:Y:S01]  /*5bb0*/  VIADD R76, R76, 0x1 ;  /* 0x000000014c4c7836 */ /* 0x000fe20000000000 */
[----:B------:R-:W-:Y:S02]  /*5bc0*/  @!P1 SEL R3, R27, R4, !P0 ;  /* 0x000000041b039207 */ /* 0x000fe40004000000 */
[----:B------:R-:W-:Y:S02]  /*5bd0*/  @!P1 SHF.R.U32.HI R0, RZ, R15, R0 ;  /* 0x0000000fff009219 */ /* 0x000fe40000011600 */
[----:B------:R-:W-:Y:S01]  /*5be0*/  LOP3.LUT P0, RZ, R64, 0x1f0, RZ, 0xc0, !PT ;  /* 0x000001f040ff7812 */ /* 0x000fe2000780c0ff */
[----:B------:R-:W-:Y:S01]  /*5bf0*/  USHF.L.U32 UR41, UR41, 0x7, URZ ;  /* 0x0000000729297899 */ /* 0x000fe200080006ff */
[----:B------:R-:W-:Y:S01]  /*5c00*/  @!P1 SEL R4, R29, R0, !P2 ;  /* 0x000000001d049207 */ /* 0x000fe20005000000 */
[----:B------:R-:W-:Y:S01]  /*5c10*/  USHF.L.U32 UR42, UR42, 0x6, URZ ;  /* 0x000000062a2a7899 */ /* 0x000fe200080006ff */
[----:B------:R-:W-:Y:S03]  /*5c20*/  @P4 SHF.R.U32.HI R65, RZ, 0x10, R17 ;  /* 0x00000010ff414819 */ /* 0x000fe60000011611 */
[----:B------:R-:W-:Y:S02]  /*5c30*/  @!P1 IMAD.IADD R0, R3, 0x1, -R4 ;  /* 0x0000000103009824 */ /* 0x000fe400078e0a04 */
[----:B------:R-:W-:Y:S02]  /*5c40*/  @!P1 IMAD.IADD R3, R4, 0x1, -R3 ;  /* 0x0000000104039824 */ /* 0x000fe400078e0a03 */
[----:B------:R-:W-:Y:S02]  /*5c50*/  @!P1 IMAD R29, R0, R10, R29 ;  /* 0x0000000a001d9224 */ /* 0x000fe400078e021d */
[----:B------:R-:W-:Y:S01]  /*5c60*/  @!P1 IMAD R27, R3, R12, R27 ;  /* 0x0000000c031b9224 */ /* 0x000fe200078e021b */
[----:B------:R-:W-:Y:S06]  /*5c70*/  @!P0 BRA `(.L_x_95) ;  /* 0x00000000007c8947 */ /* 0x000fec0003800000 */
[----:B------:R-:W1:Y:S01]  /*5c80*/  LDCU.64 UR8, c[0x4][0x80] ;  /* 0x01001000ff0877ac */ /* 0x000e620008000a00 */
[----:B------:R-:W-:Y:S01]  /*5c90*/  MOV R16, 0x0 ;  /* 0x0000000000107802 */ /* 0x000fe20000000f00 */
[----:B------:R-:W-:Y:S02]  /*5ca0*/  HFMA2 R12, -RZ, RZ, 0, 5.9604644775390625e-08 ;  /* 0x00000001ff0c7431 */ /* 0x000fe400000001ff */
[----:B------:R-:W-:Y:S01]  /*5cb0*/  IMAD.MOV.U32 R8, RZ, RZ, 0x70 ;  /* 0x00000070ff087424 */ /* 0x000fe200078e00ff */
[----:B------:R2:W3:Y:S01]  /*5cc0*/  LDC.64 R14, c[0x4][R16] ;  /* 0x01000000100e7b82 */ /* 0x0004e20000000a00 */
[----:B------:R-:W4:Y:S01]  /*5cd0*/  LDCU.64 UR6, c[0x4][0x88] ;  /* 0x01001100ff0677ac */ /* 0x000f220008000a00 */
[----:B------:R-:W-:Y:S01]  /*5ce0*/  IMAD.MOV.U32 R13, RZ, RZ, RZ ;  /* 0x000000ffff0d7224 */ /* 0x000fe200078e00ff */
[----:B------:R-:W2:Y:S01]  /*5cf0*/  LDCU.64 UR4, c[0x4][0x8] ;  /* 0x01000100ff0477ac */ /* 0x000ea20008000a00 */
[----:B-1----:R-:W-:Y:S01]  /*5d00*/  MOV R5, UR9 ;  /* 0x0000000900057c02 */ /* 0x002fe20008000f00 */
[----:B------:R-:W-:Y:S01]  /*5d10*/  IMAD.U32 R4, RZ, RZ, UR8 ;  /* 0x00000008ff047e24 */ /* 0x000fe2000f8e00ff */
[----:B----4-:R-:W-:Y:S01]  /*5d20*/  MOV R7, UR7 ;  /* 0x0000000700077c02 */ /* 0x010fe20008000f00 */
[----:B------:R-:W-:Y:S01]  /*5d30*/  IMAD.U32 R6, RZ, RZ, UR6 ;  /* 0x00000006ff067e24 */ /* 0x000fe2000f8e00ff */
[----:B--2---:R-:W-:Y:S01]  /*5d40*/  MOV R11, UR5 ;  /* 0x00000005000b7c02 */ /* 0x004fe20008000f00 */
[----:B------:R-:W-:Y:S02]  /*5d50*/  IMAD.U32 R10, RZ, RZ, UR4 ;  /* 0x00000004ff0a7e24 */ /* 0x000fe4000f8e00ff */
[----:B------:R-:W-:Y:S07]  /*5d60*/  LEPC R20, `(.L_x_96) ;  /* 0x000000001014794e */ /* 0x000fee0000000000 */
[----:B---3-5:R-:W-:Y:S05]  /*5d70*/  CALL.ABS.NOINC R14 ;  /* 0x000000000e007343 */ /* 0x028fea0003c00000 */
.L_x_96:
[----:B------:R-:W1:Y:S01]  /*5d80*/  LDCU.64 UR8, c[0x4][0x80] ;  /* 0x01001000ff0877ac */ /* 0x000e620008000a00 */
[----:B------:R-:W2:Y:S01]  /*5d90*/  LDC.64 R16, c[0x4][R16] ;  /* 0x0100000010107b82 */ /* 0x000ea20000000a00 */
[----:B------:R-:W-:Y:S02]  /*5da0*/  HFMA2 R12, -RZ, RZ, 0, 5.9604644775390625e-08 ;  /* 0x00000001ff0c7431 */ /* 0x000fe400000001ff */
[----:B------:R-:W-:Y:S02]  /*5db0*/  IMAD.MOV.U32 R8, RZ, RZ, 0x70 ;  /* 0x00000070ff087424 */ /* 0x000fe400078e00ff */
[----:B------:R-:W-:Y:S01]  /*5dc0*/  IMAD.MOV.U32 R13, RZ, RZ, RZ ;  /* 0x000000ffff0d7224 */ /* 0x000fe200078e00ff */
[----:B------:R-:W3:Y:S01]  /*5dd0*/  LDCU.64 UR6, c[0x4][0x88] ;  /* 0x01001100ff0677ac */ /* 0x000ee20008000a00 */
[----:B------:R-:W4:Y:S01]  /*5de0*/  LDCU.64 UR4, c[0x4][0x8] ;  /* 0x01000100ff0477ac */ /* 0x000f220008000a00 */
[----:B-1----:R-:W-:Y:S02]  /*5df0*/  MOV R4, UR8 ;  /* 0x0000000800047c02 */ /* 0x002fe40008000f00 */
[----:B------:R-:W-:Y:S02]  /*5e00*/  MOV R5, UR9 ;  /* 0x0000000900057c02 */ /* 0x000fe40008000f00 */
[----:B---3--:R-:W-:Y:S01]  /*5e10*/  MOV R7, UR7 ;  /* 0x0000000700077c02 */ /* 0x008fe20008000f00 */
[----:B------:R-:W-:Y:S01]  /*5e20*/  IMAD.U32 R6, RZ, RZ, UR6 ;  /* 0x00000006ff067e24 */ /* 0x000fe2000f8e00ff */
[----:B----4-:R-:W-:Y:S01]  /*5e30*/  MOV R11, UR5 ;  /* 0x00000005000b7c02 */ /* 0x010fe20008000f00 */
[----:B------:R-:W-:Y:S02]  /*5e40*/  IMAD.U32 R10, RZ, RZ, UR4 ;  /* 0x00000004ff0a7e24 */ /* 0x000fe4000f8e00ff */
[----:B------:R-:W-:Y:S07]  /*5e50*/  LEPC R20, `(.L_x_95) ;  /* 0x000000001014794e */ /* 0x000fee0000000000 */
[----:B--2---:R-:W-:Y:S05]  /*5e60*/  CALL.ABS.NOINC R16 ;  /* 0x0000000010007343 */ /* 0x004fea0003c00000 */
.L_x_95:
[----:B------:R-:W-:Y:S05]  /*5e70*/  BSYNC.RECONVERGENT B6 ;  /* 0x0000000000067941 */ /* 0x000fea0003800200 */
.L_x_94:
[----:B------:R-:W-:Y:S01]  /*5e80*/  ISETP.NE.U32.AND P4, PT, R54, RZ, PT ;  /* 0x000000ff3600720c */ /* 0x000fe20003f85070 */
[----:B------:R-:W-:Y:S01]  /*5e90*/  UISETP.NE.AND UP2, UPT, UR50, URZ, UPT ;  /* 0x000000ff3200728c */ /* 0x000fe2000bf45270 */
[----:B------:R-:W-:Y:S01]  /*5ea0*/  ISETP.NE.U32.AND P2, PT, RZ, UR44, PT ;  /* 0x0000002cff007c0c */ /* 0x000fe2000bf45070 */
[----:B------:R-:W-:Y:S01]  /*5eb0*/  UISETP.NE.U32.AND UP1, UPT, UR46, URZ, UPT ;  /* 0x000000ff2e00728c */ /* 0x000fe2000bf25070 */
[----:B------:R-:W-:Y:S01]  /*5ec0*/  ISETP.NE.AND.EX P4, PT, R55, RZ, PT, P4 ;  /* 0x000000ff3700720c */ /* 0x000fe20003f85340 */
[----:B------:R-:W-:Y:S01]  /*5ed0*/  UPLOP3.LUT UP0, UPT, UPT, UPT, UPT, 0x40, 0x4 ;  /* 0x000000000004789c */ /* 0x000fe20003f0e870 */
[----:B------:R-:W-:Y:S01]  /*5ee0*/  ISETP.NE.AND.EX P2, PT, RZ, UR45, PT, P2 ;  /* 0x0000002dff007c0c */ /* 0x000fe2000bf45320 */
[----:B------:R-:W-:Y:S01]  /*5ef0*/  UISETP.NE.AND.EX UP1, UPT, UR47, URZ, UPT, UP1 ;  /* 0x000000ff2f00728c */ /* 0x000fe2000bf25310 */
[----:B------:R-:W-:Y:S04]  /*5f00*/  PLOP3.LUT P1, PT, PT, PT, UP2, 0x80, 0x8 ;  /* 0x000000000008781c */ /* 0x000fe80003f2f028 */
[----:B------:R-:W-:Y:S06]  /*5f10*/  @UP2 UPLOP3.LUT UP0, UPT, UPT, UPT, UP1, 0x80, 0x8 ;  /* 0x000000000008289c */ /* 0x000fec0003f0f010 */
[----:B------:R-:W-:Y:S01]  /*5f20*/  PLOP3.LUT P0, PT, PT, PT, UP0, 0x80, 0x8 ;  /* 0x000000000008781c */ /* 0x000fe20003f0f008 */
[----:B------:R-:W-:Y:S01]  /*5f30*/  @!UPT UIADD3 URZ, UPT, UPT, URZ, URZ, URZ ;  /* 0x000000fffffff290 */ /* 0x000fe2000fffe0ff */
[----:B------:R-:W-:Y:S11]  /*5f40*/  BRA.U !UP1, `(.L_x_97) ;  /* 0x0000000109387547 */ /* 0x000ff6000b800000 */
[----:B------:R-:W-:Y:S01]  /*5f50*/  UISETP.NE.U32.AND UP0, UPT, UR44, URZ, UPT ;  /* 0x000000ff2c00728c */ /* 0x000fe2000bf05070 */
[----:B------:R-:W-:Y:S02]  /*5f60*/  HFMA2 R0, -RZ, RZ, 0, 5.9604644775390625e-08 ;  /* 0x00000001ff007431 */ /* 0x000fe400000001ff */
[----:B------:R-:W-:Y:S01]  /*5f70*/  IMAD.MOV.U32 R59, RZ, RZ, 0x1 ;  /* 0x00000001ff3b7424 */ /* 0x000fe200078e00ff */
[----:B------:R-:W-:Y:S06]  /*5f80*/  UISETP.NE.AND.EX UP0, UPT, UR45, URZ, UPT, UP0 ;  /* 0x000000ff2d00728c */ /* 0x000fec000bf05300 */
[----:B------:R-:W-:Y:S05]  /*5f90*/  PLOP3.LUT P3, PT, PT, PT, UP0, 0x80, 0x8 ;  /* 0x000000000008781c */ /* 0x000fea0003f6f008 */
[----:B------:R-:W1:Y:S01]  /*5fa0*/  @UP0 LDCU.64 UR6, c[0x0][0xa88] ;  /* 0x00015100ff0607ac */ /* 0x000e620008000a00 */
[----:B------:R-:W-:Y:S07]  /*5fb0*/  @UP0 UIMAD UR4, UR36, UR46, URZ ;  /* 0x0000002e240402a4 */ /* 0x000fee000f8e02ff */
[----:B------:R-:W-:Y:S01]  /*5fc0*/  @!P3 PRMT R59, R0, 0x7610, R59 ;  /* 0x00007610003bb816 */ /* 0x000fe2000000003b */
[----:B-1----:R-:W-:Y:S03]  /*5fd0*/  @UP0 UIMAD.WIDE UR6, UR4, 0x4, UR6 ;  /* 0x00000004040608a5 */ /* 0x002fe6000f8e0206 */
[----:B------:R-:W1:Y:S03]  /*5fe0*/  @!UP0 LDCU UR4, c[0x0][0xa80] ;  /* 0x00015000ff0487ac */ /* 0x000e660008000800 */
[----:B------:R-:W-:Y:S01]  /*5ff0*/  IMAD.U32 R4, RZ, RZ, UR6 ;  /* 0x00000006ff047e24 */ /* 0x000fe2000f8e00ff */
[----:B------:R-:W-:Y:S05]  /*6000*/  MOV R5, UR7 ;  /* 0x0000000700057c02 */ /* 0x000fea0008000f00 */
[----:B-----5:R2:W5:Y:S02]  /*6010*/  @P3 LDG.E R35, desc[UR38][R4.64] ;  /* 0x0000002604233981 */ /* 0x020564000c1e1900 */
[----:B-12---:R-:W-:Y:S02]  /*6020*/  @!P3 IMAD.U32 R35, RZ, RZ, UR4 ;  /* 0x00000004ff23be24 */ /* 0x006fe4000f8e00ff */
.L_x_97:
[----:B------:R-:W-:Y:S05]  /*6030*/  @!P4 BRA `(.L_x_98) ;  /* 0x000000000020c947 */ /* 0x000fea0003800000 */
[----:B------:R-:W-:Y:S04]  /*6040*/  ISETP.NE.U32.AND P3, PT, R52, RZ, PT ;  /* 0x000000ff3400720c */ /* 0x000fe80003f65070 */
[----:B------:R-:W-:Y:S11]  /*6050*/  ISETP.NE.AND.EX P3, PT, R53, RZ, PT, P3 ;  /* 0x000000ff3500720c */ /* 0x000ff60003f65330 */
[----:B------:R-:W-:Y:S02]  /*6060*/  @!UPT UIADD3 URZ, UPT, UPT, URZ, URZ, URZ ;  /* 0x000000fffffff290 */ /* 0x000fe4000fffe0ff */
[----:B------:R-:W1:Y:S01]  /*6070*/  @P3 LDC.64 R4, c[0x0][0xaa8] ;  /* 0x0002aa00ff043b82 */ /* 0x000e620000000a00 */
[----:B------:R-:W-:Y:S04]  /*6080*/  @P3 IMAD R0, R54, UR36, RZ ;  /* 0x0000002436003c24 */ /* 0x000fe8000f8e02ff */
[----:B-1----:R-:W-:Y:S05]  /*6090*/  @P3 IMAD.WIDE R4, R0, 0x4, R4 ;  /* 0x0000000400043825 */ /* 0x002fea00078e0204 */
[----:B-----5:R1:W5:Y:S02]  /*60a0*/  @P3 LDG.E R32, desc[UR38][R4.64] ;  /* 0x0000002604203981 */ /* 0x020364000c1e1900 */
[----:B-1----:R-:W2:Y:S02]  /*60b0*/  @!P3 LDC R32, c[0x0][0xaa0] ;  /* 0x0002a800ff20bb82 */ /* 0x002ea40000000800 */
.L_x_98:
[----:B-----5:R-:W-:Y:S01]  /*60c0*/  FSETP.NEU.AND P3, PT, R35, RZ, PT ;  /* 0x000000ff2300720b */ /* 0x020fe20003f6d000 */
[----:B------:R-:W-:Y:S01]  /*60d0*/  BSSY B1, `(.L_x_99) ;  /* 0x0000047000017945 */ /* 0x000fe20003800000 */
[----:B------:R-:W-:Y:S01]  /*60e0*/  SEL R4, RZ, 0xffffffff, P2 ;  /* 0xffffffffff047807 */ /* 0x000fe20001000000 */
[----:B------:R-:W-:Y:S01]  /*60f0*/  IMAD.MOV.U32 R81, RZ, RZ, 0x1 ;  /* 0x00000001ff517424 */ /* 0x000fe200078e00ff */
[----:B------:R-:W-:Y:S01]  /*6100*/  @P1 LOP3.LUT P2, RZ, R59, 0xff, RZ, 0xc0, !PT ;  /* 0x000000ff3bff1812 */ /* 0x000fe2000784c0ff */
[----:B------:R-:W-:Y:S01]  /*6110*/  IMAD R33, R30, 0x40, R31 ;  /* 0x000000401e217824 */ /* 0x000fe200078e021f */
[----:B------:R-:W-:Y:S01]  /*6120*/  @P1 SEL R3, RZ, 0xffffffff, P3 ;  /* 0xffffffffff031807 */ /* 0x000fe20001800000 */
[----:B------:R-:W-:Y:S01]  /*6130*/  IMAD.IADD R78, R71, 0x1, R70 ;  /* 0x00000001474e7824 */ /* 0x000fe200078e0246 */
[----:B------:R-:W-:Y:S01]  /*6140*/  LOP3.LUT R68, R68, 0x1, RZ, 0x3c, !PT ;  /* 0x0000000144447812 */ /* 0x000fe200078e3cff */
[----:B------:R-:W-:Y:S01]  /*6150*/  IMAD.IADD R74, R70, 0x1, R69 ;  /* 0x00000001464a7824 */ /* 0x000fe200078e0245 */
[----:B------:R-:W-:Y:S01]  /*6160*/  @P0 SEL R3, R4, R3, !P2 ;  /* 0x0000000304030207 */ /* 0x000fe20005000000 */
[----:B------:R-:W-:Y:S01]  /*6170*/  IMAD.MOV.U32 R80, RZ, RZ, RZ ;  /* 0x000000ffff507224 */ /* 0x000fe200078e00ff */
[----:B------:R-:W-:Y:S01]  /*6180*/  LEA R79, R30, UR48, 0x3 ;  /* 0x000000301e4f7c11 */ /* 0x000fe2000f8e18ff */
[----:B------:R-:W-:Y:S01]  /*6190*/  IMAD.MOV.U32 R50, RZ, RZ, RZ ;  /* 0x000000ffff327224 */ /* 0x000fe200078e00ff */
[----:B------:R-:W-:Y:S02]  /*61a0*/  @P1 LOP3.LUT R3, R3, 0x1, RZ, 0xc0, !PT ;  /* 0x0000000103031812 */ /* 0x000fe400078ec0ff */
[----:B------:R-:W-:Y:S02]  /*61b0*/  CS2R R48, SRZ ;  /* 0x0000000000307805 */ /* 0x000fe4000001ff00 */
[----:B------:R-:W-:Y:S02]  /*61c0*/  SHF.L.U32 R0, R67, 0x1f, RZ ;  /* 0x0000001f43007819 */ /* 0x000fe400000006ff */
[----:B------:R-:W-:Y:S02]  /*61d0*/  CS2R R46, SRZ ;  /* 0x00000000002e7805 */ /* 0x000fe4000001ff00 */
[----:B------:R-:W-:Y:S02]  /*61e0*/  ISETP.NE.U32.OR P5, PT, R3, 0x1, !P1 ;  /* 0x000000010300780c */ /* 0x000fe40004fa5470 */
[----:B------:R-:W-:Y:S02]  /*61f0*/  CS2R R44, SRZ ;  /* 0x00000000002c7805 */ /* 0x000fe4000001ff00 */
[----:B------:R-:W-:Y:S02]  /*6200*/  PLOP3.LUT P2, PT, PT, PT, UP1, 0x80, 0x8 ;  /* 0x000000000008781c */ /* 0x000fe40003f4f018 */
[----:B------:R-:W-:Y:S02]  /*6210*/  CS2R R42, SRZ ;  /* 0x00000000002a7805 */ /* 0x000fe4000001ff00 */
[----:B------:R-:W-:Y:S02]  /*6220*/  LOP3.LUT P4, R75, R59, 0xff, RZ, 0xc0, !PT ;  /* 0x000000ff3b4b7812 */ /* 0x000fe4000788c0ff */
[----:B------:R-:W-:Y:S02]  /*6230*/  CS2R R40, SRZ ;  /* 0x0000000000287805 */ /* 0x000fe4000001ff00 */
[----:B------:R-:W-:Y:S02]  /*6240*/  SEL R3, RZ, 0xffffffff, P3 ;  /* 0xffffffffff037807 */ /* 0x000fe40001800000 */
[----:B------:R-:W-:Y:S02]  /*6250*/  CS2R R38, SRZ ;  /* 0x0000000000267805 */ /* 0x000fe4000001ff00 */
[----:B------:R-:W-:Y:S02]  /*6260*/  P2R R77, PR, RZ, 0x20 ;  /* 0x00000020ff4d7803 */ /* 0x000fe40000000000 */
[----:B------:R-:W-:Y:S01]  /*6270*/  CS2R R36, SRZ ;  /* 0x0000000000247805 */ /* 0x000fe2000001ff00 */
[----:B------:R-:W-:Y:S01]  /*6280*/  IMAD.MOV.U32 R34, RZ, RZ, RZ ;  /* 0x000000ffff227224 */ /* 0x000fe200078e00ff */
[----:B------:R-:W-:Y:S02]  /*6290*/  @P5 SHF.L.U32 R5, R68, 0x1f, RZ ;  /* 0x0000001f44055819 */ /* 0x000fe400000006ff */
[----:B------:R-:W-:Y:S02]  /*62a0*/  @P2 SEL R3, R4, R3, !P4 ;  /* 0x0000000304032207 */ /* 0x000fe40006000000 */
[----:B------:R-:W1:Y:S02]  /*62b0*/  @P5 SYNCS.PHASECHK.TRANS64.TRYWAIT P1, [UR48+0x70], R5 ;  /* 0x00007005ff0055a7 */ /* 0x000e640008021130 */
[----:B------:R-:W-:Y:S04]  /*62c0*/  LOP3.LUT R3, R3, 0x1, RZ, 0xc0, !PT ;  /* 0x0000000103037812 */ /* 0x000fe800078ec0ff */
[----:B------:R-:W-:Y:S04]  /*62d0*/  ISETP.NE.U32.AND P2, PT, R3, 0x1, PT ;  /* 0x000000010300780c */ /* 0x000fe80003f45070 */
[----:B------:R-:W-:Y:S01]  /*62e0*/  P2R R82, PR, RZ, 0x4 ;  /* 0x00000004ff527803 */ /* 0x000fe20000000000 */
[----:B------:R3:W4:Y:S01]  /*62f0*/  SYNCS.PHASECHK.TRANS64.TRYWAIT P0, [R79+URZ+0xe0], R0 ;  /* 0x0000e0004f0075a7 */ /* 0x00072200080011ff */
[----:B-1----:R-:W-:Y:S01]  /*6300*/  @P5 SEL R81, RZ, 0x1, !P1 ;  /* 0x00000001ff515807 */ /* 0x002fe20004800000 */
[----:B---3--:R-:W-:Y:S06]  /*6310*/  @!P5 BRA `(.L_x_100) ;  /* 0x000000000088d947 */ /* 0x008fec0003800000 */
[----:B------:R-:W-:Y:S01]  /*6320*/  IMAD.MOV.U32 R34, RZ, RZ, RZ ;  /* 0x000000ffff227224 */ /* 0x000fe200078e00ff */
[----:B------:R-:W-:Y:S01]  /*6330*/  ISETP.NE.AND P1, PT, R81, RZ, PT ;  /* 0x000000ff5100720c */ /* 0x000fe20003f25270 */
[----:B------:R-:W-:Y:S01]  /*6340*/  BSSY B0, `(.L_x_101) ;  /* 0x000000c000007945 */ /* 0x000fe20003800000 */
[----:B------:R-:W-:Y:S02]  /*6350*/  CS2R R36, SRZ ;  /* 0x0000000000247805 */ /* 0x000fe4000001ff00 */
[----:B------:R-:W-:Y:S02]  /*6360*/  CS2R R38, SRZ ;  /* 0x0000000000267805 */ /* 0x000fe4000001ff00 */
[----:B------:R-:W-:Y:S02]  /*6370*/  CS2R R40, SRZ ;  /* 0x0000000000287805 */ /* 0x000fe4000001ff00 */
[----:B------:R-:W-:Y:S02]  /*6380*/  CS2R R42, SRZ ;  /* 0x00000000002a7805 */ /* 0x000fe4000001ff00 */
[----:B------:R-:W-:Y:S02]  /*6390*/  CS2R R44, SRZ ;  /* 0x00000000002c7805 */ /* 0x000fe4000001ff00 */
[----:B------:R-:W-:Y:S02]  /*63a0*/  CS2R R46, SRZ ;  /* 0x00000000002e7805 */ /* 0x000fe4000001ff00 */
[----:B------:R-:W-:Y:S01]  /*63b0*/  CS2R R48, SRZ ;  /* 0x0000000000307805 */ /* 0x000fe2000001ff00 */
[----:B------:R-:W-:Y:S06]  /*63c0*/  @P1 BRA `(.L_x_102) ;  /* 0x00000000000c1947 */ /* 0x000fec0003800000 */
[----:B------:R-:W-:Y:S04]  /*63d0*/  SHF.L.U32 R4, R68, 0x1f, RZ ;  /* 0x0000001f44047819 */ /* 0x000fe800000006ff */
[----:B------:R-:W1:Y:S02]  /*63e0*/  SYNCS.PHASECHK.TRANS64.TRYWAIT P1, [UR48+0x70], R4 ;  /* 0x00007004ff0075a7 */ /* 0x000e640008021130 */
[----:B-1----:R-:W-:Y:S05]  /*63f0*/  @!P1 BRA `(.L_x_103) ;  /* 0x0000003400249947 */ /* 0x002fea0003800000 */
.L_x_102:
[----:B------:R-:W-:Y:S05]  /*6400*/  BSYNC B0 ;  /* 0x0000000000007941 */ /* 0x000fea0003800000 */
.L_x_101:
[----:B------:R-:W-:Y:S01]  /*6410*/  ISETP.NE.AND P1, PT, R82, RZ, PT ;  /* 0x000000ff5200720c */ /* 0x000fe20003f25270 */
[----:B------:R-:W-:Y:S11]  /*6420*/  HFMA2 R80, -RZ, RZ, 0, 5.9604644775390625e-08 ;  /* 0x00000001ff507431 */ /* 0x000ff600000001ff */
[----:B------:R-:W-:Y:S01]  /*6430*/  @!UPT UIADD3 URZ, UPT, UPT, URZ, URZ, URZ ;  /* 0x000000fffffff290 */ /* 0x000fe2000fffe0ff */
[----:B------:R3:W1:Y:S04]  /*6440*/  @P1 LDS R50, [R74+0x600] ;  /* 0x000600004a321984 */ /* 0x0006680000000800 */
[----:B------:R3:W1:Y:S04]  /*6450*/  @P1 LDS R34, [R71] ;  /* 0x0000000047221984 */ /* 0x0006680000000800 */
[----:B------:R3:W1:Y:S04]  /*6460*/  @P1 LDS R36, [R78] ;  /* 0x000000004e241984 */ /* 0x0006680000000800 */
[----:B------:R3:W1:Y:S04]  /*6470*/  @P1 LDS R37, [R69] ;  /* 0x0000000045251984 */ /* 0x0006680000000800 */
[----:B------:R3:W1:Y:S04]  /*6480*/  @P1 LDS R38, [R74] ;  /* 0x000000004a261984 */ /* 0x0006680000000800 */
[----:B------:R3:W1:Y:S04]  /*6490*/  @P1 LDS R39, [R71+0x200] ;  /* 0x0002000047271984 */ /* 0x0006680000000800 */
        /* <DEDUP_REMOVED lines=9> */
[----:B------:R3:W1:Y:S02]  /*6530*/  @P1 LDS R49, [R69+0x600] ;  /* 0x0006000045311984 */ /* 0x0006640000000800 */
.L_x_100:
[----:B------:R-:W-:Y:S05]  /*6540*/  BSYNC B1 ;  /* 0x0000000000017941 */ /* 0x000fea0003800000 */
.L_x_99:
[----:B-1----:R-:W-:Y:S04]  /*6550*/  SHF.R.U32.HI R4, RZ, 0x15, R33 ;  /* 0x00000015ff047819 */ /* 0x002fe80000011621 */
[----:B------:R-:W-:Y:S01]  /*6560*/  LOP3.LUT P1, RZ, R4, 0x3, R63, 0x48, !PT ;  /* 0x0000000304ff7812 */ /* 0x000fe2000782483f */
[----:B------:R-:W-:Y:S01]  /*6570*/  @!UPT UIADD3 URZ, UPT, UPT, URZ, URZ, URZ ;  /* 0x000000fffffff290 */ /* 0x000fe2000fffe0ff */
[----:B----4-:R-:W-:Y:S11]  /*6580*/  @P0 BRA `(.L_x_104) ;  /* 0x0000000000080947 */ /* 0x010ff60003800000 */
[----:B------:R-:W1:Y:S02]  /*6590*/  SYNCS.PHASECHK.TRANS64.TRYWAIT P0, [R79+URZ+0xe0], R0 ;  /* 0x0000e0004f0075a7 */ /* 0x000e6400080011ff */
[----:B-1----:R-:W-:Y:S05]  /*65a0*/  @!P0 BRA `(.L_x_105) ;  /* 0x0000003000d08947 */ /* 0x002fea0003800000 */
.L_x_104:
[----:B------:R-:W-:Y:S05]  /*65b0*/  @!P1 BRA `(.L_x_106) ;  /* 0x0000000000409947 */ /* 0x000fea0003800000 */
[----:B------:R-:W4:Y:S01]  /*65c0*/  LDCU.64 UR8, c[0x4][0x70] ;  /* 0x01000e00ff0877ac */ /* 0x000f220008000a00 */
[----:B------:R-:W-:Y:S01]  /*65d0*/  MOV R15, 0x0 ;  /* 0x00000000000f7802 */ /* 0x000fe20000000f00 */
[----:B------:R-:W-:Y:S02]  /*65e0*/  HFMA2 R12, -RZ, RZ, 0, 5.9604644775390625e-08 ;  /* 0x00000001ff0c7431 */ /* 0x000fe400000001ff */
[----:B------:R-:W-:Y:S02]  /*65f0*/  IMAD.MOV.U32 R8, RZ, RZ, 0x192 ;  /* 0x00000192ff087424 */ /* 0x000fe400078e00ff */
[----:B------:R-:W-:Y:S01]  /*6600*/  IMAD.MOV.U32 R13, RZ, RZ, RZ ;  /* 0x000000ffff0d7224 */ /* 0x000fe200078e00ff */
[----:B------:R-:W5:Y:S01]  /*6610*/  LDCU.64 UR6, c[0x4][0x78] ;  /* 0x01000f00ff0677ac */ /* 0x000f620008000a00 */
[----:B------:R-:W1:Y:S01]  /*6620*/  LDC.64 R14, c[0x4][R15] ;  /* 0x010000000f0e7b82 */ /* 0x000e620000000a00 */
[----:B------:R-:W2:Y:S01]  /*6630*/  LDCU.64 UR4, c[0x4][0x10] ;  /* 0x01000200ff0477ac */ /* 0x000ea20008000a00 */
[----:B----4-:R-:W-:Y:S01]  /*6640*/  MOV R5, UR9 ;  /* 0x0000000900057c02 */ /* 0x010fe20008000f00 */
[----:B------:R-:W-:Y:S01]  /*6650*/  IMAD.U32 R4, RZ, RZ, UR8 ;  /* 0x00000008ff047e24 */ /* 0x000fe2000f8e00ff */
[----:B-----5:R-:W-:Y:S01]  /*6660*/  MOV R7, UR7 ;  /* 0x0000000700077c02 */ /* 0x020fe20008000f00 */
[----:B------:R-:W-:Y:S01]  /*6670*/  IMAD.U32 R6, RZ, RZ, UR6 ;  /* 0x00000006ff067e24 */ /* 0x000fe2000f8e00ff */
[----:B--2---:R-:W-:Y:S01]  /*6680*/  MOV R11, UR5 ;  /* 0x00000005000b7c02 */ /* 0x004fe20008000f00 */
[----:B------:R-:W-:Y:S02]  /*6690*/  IMAD.U32 R10, RZ, RZ, UR4 ;  /* 0x00000004ff0a7e24 */ /* 0x000fe4000f8e00ff */
[----:B------:R-:W-:Y:S07]  /*66a0*/  LEPC R20, `(.L_x_106) ;  /* 0x000000001014794e */ /* 0x000fee0000000000 */
[----:B-1-3--:R-:W-:Y:S05]  /*66b0*/  CALL.ABS.NOINC R14 ;  /* 0x000000000e007343 */ /* 0x00afea0003c00000 */
.L_x_106:
[----:B------:R-:W-:Y:S05]  /*66c0*/  WARPSYNC.ALL ;  /* 0x0000000000007948 */ /* 0x000fea0003800000 */
[----:B------:R-:W-:Y:S01]  /*66d0*/  R2UR UR4, R33 ;  /* 0x00000000210472ca */ /* 0x000fe200000e0000 */
[----:B------:R-:W-:Y:S01]  /*66e0*/  BSSY.RECONVERGENT B0, `(.L_x_107) ;  /* 0x0000053000007945 */ /* 0x000fe20003800200 */
[----:B------:R-:W-:Y:S11]  /*66f0*/  ISETP.NE.AND P0, PT, R72, RZ, PT ;  /* 0x000000ff4800720c */ /* 0x000ff60003f05270 */
[----:B------:R-:W2:Y:S02]  /*6700*/  LDTM.x16 R4, tmem[UR4] ;  /* 0x00000004000479ee */ /* 0x000ea40008240000 */
[C---:B--2---:R-:W-:Y:S01]  /*6710*/  FMUL R4, R32.reuse, R4 ;  /* 0x0000000420047220 */ /* 0x044fe20000400000 */
[C---:B------:R-:W-:Y:S01]  /*6720*/  FMUL R5, R32.reuse, R5 ;  /* 0x0000000520057220 */ /* 0x040fe20000400000 */
[C---:B------:R-:W-:Y:S01]  /*6730*/  FMUL R6, R32.reuse, R6 ;  /* 0x0000000620067220 */ /* 0x040fe20000400000 */
[C---:B------:R-:W-:Y:S01]  /*6740*/  FMUL R7, R32.reuse, R7 ;  /* 0x0000000720077220 */ /* 0x040fe20000400000 */
[C---:B------:R-:W-:Y:S01]  /*6750*/  FFMA R4, R35.reuse, R34, R4 ;  /* 0x0000002223047223 */ /* 0x040fe20000000004 */
[C---:B------:R-:W-:Y:S01]  /*6760*/  FFMA R5, R35.reuse, R36, R5 ;  /* 0x0000002423057223 */ /* 0x040fe20000000005 */
[C---:B------:R-:W-:Y:S01]  /*6770*/  FFMA R6, R35.reuse, R37, R6 ;  /* 0x0000002523067223 */ /* 0x040fe20000000006 */
[C---:B------:R-:W-:Y:S01]  /*6780*/  FFMA R7, R35.reuse, R38, R7 ;  /* 0x0000002623077223 */ /* 0x040fe20000000007 */
[C---:B------:R-:W-:Y:S01]  /*6790*/  FMUL R8, R32.reuse, R8 ;  /* 0x0000000820087220 */ /* 0x040fe20000400000 */
[----:B------:R2:W-:Y:S01]  /*67a0*/  STS [R71], R4 ;  /* 0x0000000447007388 */ /* 0x0005e20000000800 */
[C---:B------:R-:W-:Y:S01]  /*67b0*/  FMUL R9, R32.reuse, R9 ;  /* 0x0000000920097220 */ /* 0x040fe20000400000 */
[C---:B------:R-:W-:Y:S01]  /*67c0*/  FMUL R10, R32.reuse, R10 ;  /* 0x0000000a200a7220 */ /* 0x040fe20000400000 */
[C---:B------:R-:W-:Y:S01]  /*67d0*/  FFMA R8, R35.reuse, R39, R8 ;  /* 0x0000002723087223 */ /* 0x040fe20000000008 */
[----:B------:R2:W-:Y:S01]  /*67e0*/  STS [R78], R5 ;  /* 0x000000054e007388 */ /* 0x0005e20000000800 */
        /* <DEDUP_REMOVED lines=11> */
[----:B------:R2:W-:Y:S01]  /*68a0*/  STS [R71+0x200], R8 ;  /* 0x0002000847007388 */ /* 0x0005e20000000800 */
[C---:B------:R-:W-:Y:S01]  /*68b0*/  FMUL R15, R32.reuse, R15 ;  /* 0x0000000f200f7220 */ /* 0x040fe20000400000 */
[C---:B------:R-:W-:Y:S01]  /*68c0*/  FMUL R16, R32.reuse, R16 ;  /* 0x0000001020107220 */ /* 0x040fe20000400000 */
[C---:B------:R-:W-:Y:S01]  /*68d0*/  FFMA R14, R35.reuse, R45, R14 ;  /* 0x0000002d230e7223 */ /* 0x040fe2000000000e */
[----:B------:R2:W-:Y:S01]  /*68e0*/  STS [R78+0x200], R9 ;  /* 0x000200094e007388 */ /* 0x0005e20000000800 */
[C---:B------:R-:W-:Y:S01]  /*68f0*/  FFMA R15, R35.reuse, R46, R15 ;  /* 0x0000002e230f7223 */ /* 0x040fe2000000000f */
[C---:B------:R-:W-:Y:S01]  /*6900*/  FFMA R16, R35.reuse, R47, R16 ;  /* 0x0000002f23107223 */ /* 0x040fe20000000010 */
[C---:B------:R-:W-:Y:S01]  /*6910*/  FMUL R17, R32.reuse, R17 ;  /* 0x0000001120117220 */ /* 0x040fe20000400000 */
[----:B------:R2:W-:Y:S01]  /*6920*/  STS [R69+0x200], R10 ;  /* 0x0002000a45007388 */ /* 0x0005e20000000800 */
[C---:B------:R-:W-:Y:S01]  /*6930*/  FMUL R18, R32.reuse, R18 ;  /* 0x0000001220127220 */ /* 0x040fe20000400000 */
[----:B------:R-:W-:Y:S01]  /*6940*/  FMUL R19, R32, R19 ;  /* 0x0000001320137220 */ /* 0x000fe20000400000 */
[C---:B------:R-:W-:Y:S01]  /*6950*/  FFMA R17, R35.reuse, R48, R17 ;  /* 0x0000003023117223 */ /* 0x040fe20000000011 */
[----:B------:R2:W-:Y:S01]  /*6960*/  STS [R74+0x200], R11 ;  /* 0x0002000b4a007388 */ /* 0x0005e20000000800 */
[C---:B------:R-:W-:Y:S01]  /*6970*/  FFMA R18, R35.reuse, R49, R18 ;  /* 0x0000003123127223 */ /* 0x040fe20000000012 */
[----:B------:R-:W-:Y:S02]  /*6980*/  FFMA R19, R35, R50, R19 ;  /* 0x0000003223137223 */ /* 0x000fe40000000013 */
[----:B------:R2:W-:Y:S04]  /*6990*/  STS [R71+0x400], R12 ;  /* 0x0004000c47007388 */ /* 0x0005e80000000800 */
[----:B------:R2:W-:Y:S04]  /*69a0*/  STS [R78+0x400], R13 ;  /* 0x0004000d4e007388 */ /* 0x0005e80000000800 */
[----:B------:R2:W-:Y:S04]  /*69b0*/  STS [R69+0x400], R14 ;  /* 0x0004000e45007388 */ /* 0x0005e80000000800 */
[----:B------:R2:W-:Y:S04]  /*69c0*/  STS [R74+0x400], R15 ;  /* 0x0004000f4a007388 */ /* 0x0005e80000000800 */
[----:B------:R2:W-:Y:S04]  /*69d0*/  STS [R71+0x600], R16 ;  /* 0x0006001047007388 */ /* 0x0005e80000000800 */
[----:B------:R2:W-:Y:S04]  /*69e0*/  STS [R78+0x600], R17 ;  /* 0x000600114e007388 */ /* 0x0005e80000000800 */
[----:B------:R2:W-:Y:S04]  /*69f0*/  STS [R69+0x600], R18 ;  /* 0x0006001245007388 */ /* 0x0005e80000000800 */
[----:B------:R2:W-:Y:S01]  /*6a00*/  STS [R74+0x600], R19 ;  /* 0x000600134a007388 */ /* 0x0005e20000000800 */
[----:B------:R-:W-:Y:S01]  /*6a10*/  @!PT LDS RZ, [RZ] ;  /* 0x00000000fffff984 */ /* 0x000fe20000000800 */
[----:B------:R-:W-:Y:S01]  /*6a20*/  @!PT LDS RZ, [RZ] ;  /* 0x00000000fffff984 */ /* 0x000fe20000000800 */
[----:B------:R-:W-:Y:S01]  /*6a30*/  @!PT LDS RZ, [RZ] ;  /* 0x00000000fffff984 */ /* 0x000fe20000000800 */
[----:B------:R-:W-:Y:S01]  /*6a40*/  @!PT LDS RZ, [RZ] ;  /* 0x00000000fffff984 */ /* 0x000fe20000000800 */
[----:B------:R4:W-:Y:S06]  /*6a50*/  MEMBAR.ALL.CTA ;  /* 0x0000000000007992 */ /* 0x0009ec0000008000 */
[----:B----4-:R-:W4:Y:S02]  /*6a60*/  FENCE.VIEW.ASYNC.S ;  /* 0x00000000000073c6 */ /* 0x010f240000000000 */
[----:B----4-:R-:W-:Y:S06]  /*6a70*/  BAR.SYNC.DEFER_BLOCKING 0x1, 0x80 ;  /* 0x0042000000007b1d */ /* 0x010fec0000010000 */
[----:B------:R-:W-:Y:S05]  /*6a80*/  @P0 BRA `(.L_x_108) ;  /* 0x0000000000600947 */ /* 0x000fea0003800000 */
[----:B------:R-:W-:Y:S02]  /*6a90*/  UIADD3 UR4, UPT, UPT, UR48, 0x200, URZ ;  /* 0x0000020030047890 */ /* 0x000fe4000fffe0ff */
[----:B------:R-:W-:Y:S01]  /*6aa0*/  UIADD3 UR16, UP0, UPT, UR52, 0x880, URZ ;  /* 0x0000088034107890 */ /* 0x000fe2000ff1e0ff */
[----:B------:R-:W-:Y:S01]  /*6ab0*/  UMOV UR43, UR36 ;  /* 0x00000024002b7c82 */ /* 0x000fe20008000000 */
[----:B------:R-:W-:Y:S02]  /*6ac0*/  UIADD3 UR13, UPT, UPT, UR41, 0x20, URZ ;  /* 0x00000020290d7890 */ /* 0x000fe4000fffe0ff */
[----:B------:R-:W-:Y:S01]  /*6ad0*/  MOV R64, UR4 ;  /* 0x0000000400407c02 */ /* 0x000fe20008000f00 */
[----:B------:R-:W-:Y:S02]  /*6ae0*/  UIADD3.X UR17, UPT, UPT, URZ, UR53, URZ, UP0, !UPT ;  /* 0x00000035ff117290 */ /* 0x000fe400087fe4ff */
[----:B------:R-:W-:Y:S01]  /*6af0*/  UIADD3 UR12, UPT, UPT, UR48, 0xa00, URZ ;  /* 0x00000a00300c7890 */ /* 0x000fe2000fffe0ff */
[----:B------:R-:W-:Y:S01]  /*6b00*/  R2UR UR40, R64 ;  /* 0x00000000402872ca */ /* 0x000fe200000e0000 */
[----:B------:R-:W-:Y:S01]  /*6b10*/  UMOV UR14, UR42 ;  /* 0x0000002a000e7c82 */ /* 0x000fe20008000000 */
[----:B------:R-:W-:Y:S01]  /*6b20*/  UMOV UR15, UR36 ;  /* 0x00000024000f7c82 */ /* 0x000fe20008000000 */
[----:B------:R-:W-:Y:S02]  /*6b30*/  UIADD3 UR9, UPT, UPT, UR41, 0x40, URZ ;  /* 0x0000004029097890 */ /* 0x000fe4000fffe0ff */
[----:B------:R-:W-:Y:S01]  /*6b40*/  UIADD3 UR8, UPT, UPT, UR48, 0x1200, URZ ;  /* 0x0000120030087890 */ /* 0x000fe2000fffe0ff */
[----:B------:R-:W-:Y:S01]  /*6b50*/  UMOV UR10, UR42 ;  /* 0x0000002a000a7c82 */ /* 0x000fe20008000000 */
[----:B------:R-:W-:Y:S01]  /*6b60*/  UMOV UR11, UR36 ;  /* 0x00000024000b7c82 */ /* 0x000fe20008000000 */
[----:B------:R-:W-:Y:S02]  /*6b70*/  UIADD3 UR5, UPT, UPT, UR41, 0x60, URZ ;  /* 0x0000006029057890 */ /* 0x000fe4000fffe0ff */
[----:B------:R-:W-:Y:S03]  /*6b80*/  UIADD3 UR4, UPT, UPT, UR48, 0x1a00, URZ ;  /* 0x00001a0030047890 */ /* 0x000fe6000fffe0ff */
[----:B------:R4:W-:Y:S01]  /*6b90*/  UTMASTG.3D [UR40], [UR16] ;  /* 0x00000028100073b5 */ /* 0x0009e20008010000 */
[----:B------:R-:W-:Y:S01]  /*6ba0*/  UMOV UR6, UR42 ;  /* 0x0000002a00067c82 */ /* 0x000fe20008000000 */
[----:B------:R-:W-:Y:S01]  /*6bb0*/  UMOV UR7, UR36 ;  /* 0x0000002400077c82 */ /* 0x000fe20008000000 */
[----:B------:R4:W-:Y:S01]  /*6bc0*/  UTMASTG.3D [UR12], [UR16] ;  /* 0x0000000c100073b5 */ /* 0x0009e20008010000 */
[----:B------:R4:W-:Y:S02]  /*6bd0*/  UTMASTG.3D [UR8], [UR16] ;  /* 0x00000008100073b5 */ /* 0x0009e40008010000 */
[----:B------:R4:W-:Y:S01]  /*6be0*/  UTMASTG.3D [UR4], [UR16] ;  /* 0x00000004100073b5 */ /* 0x0009e20008010000 */
[----:B------:R0:W-:Y:S01]  /*6bf0*/  UTMACMDFLUSH ;  /* 0x00000000000079b7 */ /* 0x0001e20000000000 */
[----:B----4-:R-:W-:Y:S04]  /*6c00*/  DEPBAR.LE SB0, 0x1 ;  /* 0x000080400000791a */ /* 0x010fe80000000000 */
.L_x_108:
[----:B------:R-:W-:Y:S05]  /*6c10*/  BSYNC.RECONVERGENT B0 ;  /* 0x0000000000007941 */ /* 0x000fea0003800200 */
.L_x_107:
[----:B------:R-:W-:Y:S01]  /*6c20*/  BAR.SYNC.DEFER_BLOCKING 0x1, 0x80 ;  /* 0x0042000000007b1d */ /* 0x000fe20000010000 */
[----:B------:R-:W-:Y:S01]  /*6c30*/  ISETP.NE.AND P1, PT, R77, RZ, PT ;  /* 0x000000ff4d00720c */ /* 0x000fe20003f25270 */
[----:B------:R-:W-:Y:S01]  /*6c40*/  UISETP.NE.AND UP0, UPT, UR49, URZ, UPT ;  /* 0x000000ff3100728c */ /* 0x000fe2000bf05270 */
[----:B------:R-:W-:Y:S11]  /*6c50*/  LEA R3, R80, UR48, 0x3 ;  /* 0x0000003050037c11 */ /* 0x000ff6000f8e18ff */
[----:B--2---:R-:W-:Y:S01]  /*6c60*/  @P1 SHF.L.U32 R4, R68, 0x1f, RZ ;  /* 0x0000001f44041819 */ /* 0x004fe200000006ff */
[----:B------:R-:W-:Y:S06]  /*6c70*/  BRA.U !UP0, `(.L_x_109) ;  /* 0x0000000108247547 */ /* 0x000fec000b800000 */
[----:B------:R-:W-:Y:S01]  /*6c80*/  IMAD.U32 R5, RZ, RZ, UR51 ;  /* 0x00000033ff057e24 */ /* 0x000fe2000f8e00ff */
[----:B-1----:R-:W-:Y:S01]  /*6c90*/  MOV R0, UR37 ;  /* 0x0000002500007c02 */ /* 0x002fe20008000f00 */
[----:B------:R-:W-:Y:S03]  /*6ca0*/  UIADD3 UR51, UPT, UPT, UR51, 0x1, URZ ;  /* 0x0000000133337890 */ /* 0x000fe6000fffe0ff */
[----:B------:R-:W-:Y:S01]  /*6cb0*/  @P1 LEA R5, R5, UR48, 0x3 ;  /* 0x0000003005051c11 */ /* 0x000fe2000f8e18ff */
[----:B------:R-:W-:Y:S04]  /*6cc0*/  UISETP.NE.AND UP0, UPT, UR51, 0x4, UPT ;  /* 0x000000043300788c */ /* 0x000fe8000bf05270 */
[----:B------:R-:W-:Y:S01]  /*6cd0*/  @P1 VIADD R5, R5, 0x90 ;  /* 0x0000009005051836 */ /* 0x000fe20000000000 */
[----:B------:R-:W-:Y:S04]  /*6ce0*/  USEL UR51, UR51, URZ, UP0 ;  /* 0x000000ff33337287 */ /* 0x000fe80008000000 */
[----:B------:R-:W-:Y:S04]  /*6cf0*/  @P1 PRMT R0, R0, 0x654, R5 ;  /* 0x0000065400001816 */ /* 0x000fe80000000005 */
[----:B------:R2:W-:Y:S04]  /*6d00*/  @P1 SYNCS.ARRIVE.TRANS64.RED.A1T0 RZ, [R0+URZ], RZ ;  /* 0x000000ff00ff19a7 */ /* 0x0005e800081004ff */
.L_x_109:
[----:B------:R-:W4:Y:S01]  /*6d10*/  @P1 SYNCS.PHASECHK.TRANS64.TRYWAIT P0, [R3+URZ+0x70], R4 ;  /* 0x00007004030015a7 */ /* 0x000f2200080011ff */
[----:B------:R-:W-:Y:S01]  /*6d20*/  BSSY B1, `(.L_x_110) ;  /* 0x0000023000017945 */ /* 0x000fe20003800000 */
[----:B----4-:R-:W-:Y:S03]  /*6d30*/  @P1 SEL R81, RZ, 0x1, !P0 ;  /* 0x00000001ff511807 */ /* 0x010fe60004000000 */
[----:B------:R-:W-:Y:S05]  /*6d40*/  @!P1 BRA `(.L_x_111) ;  /* 0x0000000000809947 */ /* 0x000fea0003800000 */
[----:B------:R-:W-:Y:S01]  /*6d50*/  ISETP.NE.AND P0, PT, R81, RZ, PT ;  /* 0x000000ff5100720c */ /* 0x000fe20003f05270 */
[----:B------:R-:W-:Y:S01]  /*6d60*/  BSSY B0, `(.L_x_112) ;  /* 0x0000009000007945 */ /* 0x000fe20003800000 */
[----:B------:R-:W-:Y:S11]  /*6d70*/  ISETP.NE.AND P1, PT, R82, RZ, PT ;  /* 0x000000ff5200720c */ /* 0x000ff60003f25270 */
[----:B------:R-:W-:Y:S02]  /*6d80*/  @!UPT UIADD3 URZ, UPT, UPT, URZ, URZ, URZ ;  /* 0x000000fffffff290 */ /* 0x000fe4000fffe0ff */
[C---:B------:R-:W-:Y:S02]  /*6d90*/  @P1 IMAD R5, R80.reuse, 0x2000, R71 ;  /* 0x0000200050051824 */ /* 0x040fe400078e0247 */
[----:B------:R-:W-:Y:S01]  /*6da0*/  @P1 IMAD R4, R80, 0x2000, R78 ;  /* 0x0000200050041824 */ /* 0x000fe200078e024e */
[----:B------:R-:W-:Y:S06]  /*6db0*/  @P0 BRA `(.L_x_113) ;  /* 0x00000000000c0947 */ /* 0x000fec0003800000 */
[----:B-12---:R-:W-:Y:S04]  /*6dc0*/  SHF.L.U32 R0, R68, 0x1f, RZ ;  /* 0x0000001f44007819 */ /* 0x006fe800000006ff */
[----:B------:R-:W1:Y:S02]  /*6dd0*/  SYNCS.PHASECHK.TRANS64.TRYWAIT P0, [R3+URZ+0x70], R0 ;  /* 0x00007000030075a7 */ /* 0x000e6400080011ff */
[----:B-1----:R-:W-:Y:S05]  /*6de0*/  @!P0 BRA `(.L_x_114) ;  /* 0x0000002800d48947 */ /* 0x002fea0003800000 */
.L_x_113:
[----:B------:R-:W-:Y:S05]  /*6df0*/  BSYNC B0 ;  /* 0x0000000000007941 */ /* 0x000fea0003800000 */
.L_x_112:
[----:B------:R-:W-:Y:S11]  /*6e00*/  ISETP.NE.AND P0, PT, R82, RZ, PT ;  /* 0x000000ff5200720c */ /* 0x000ff60003f05270 */
[----:B------:R-:W-:Y:S02]  /*6e10*/  @!UPT UIADD3 URZ, UPT, UPT, URZ, URZ, URZ ;  /* 0x000000fffffff290 */ /* 0x000fe4000fffe0ff */
[----:B------:R4:W3:Y:S01]  /*6e20*/  @P0 LDS R34, [R5] ;  /* 0x0000000005220984 */ /* 0x0008e20000000800 */
[C---:B-12---:R-:W-:Y:S01]  /*6e30*/  @P0 IMAD R0, R80.reuse, 0x2000, R69 ;  /* 0x0000200050000824 */ /* 0x046fe200078e0245 */
[C---:B------:R-:W-:Y:S01]  /*6e40*/  @P0 LEA R3, R80.reuse, R74, 0xd ;  /* 0x0000004a50030211 */ /* 0x040fe200078e68ff */
[----:B------:R-:W-:Y:S01]  /*6e50*/  VIADD R80, R80, 0x1 ;  /* 0x0000000150507836 */ /* 0x000fe20000000000 */
[----:B------:R4:W1:Y:S04]  /*6e60*/  @P0 LDS R39, [R5+0x200] ;  /* 0x0002000005270984 */ /* 0x0008680000000800 */
[----:B------:R4:W2:Y:S04]  /*6e70*/  @P0 LDS R43, [R5+0x400] ;  /* 0x00040000052b0984 */ /* 0x0008a80000000800 */
[----:B------:R4:W1:Y:S04]  /*6e80*/  @P0 LDS R47, [R5+0x600] ;  /* 0x00060000052f0984 */ /* 0x0008680000000800 */
[----:B------:R4:W1:Y:S04]  /*6e90*/  @P0 LDS R36, [R4] ;  /* 0x0000000004240984 */ /* 0x0008680000000800 */
[----:B------:R4:W1:Y:S04]  /*6ea0*/  @P0 LDS R40, [R4+0x200] ;  /* 0x0002000004280984 */ /* 0x0008680000000800 */
[----:B------:R4:W1:Y:S04]  /*6eb0*/  @P0 LDS R44, [R4+0x400] ;  /* 0x00040000042c0984 */ /* 0x0008680000000800 */
        /* <DEDUP_REMOVED lines=8> */
[----:B--23--:R4:W1:Y:S02]  /*6f40*/  @P0 LDS R50, [R3+0x600] ;  /* 0x0006000003320984 */ /* 0x00c8640000000800 */
.L_x_111:
[----:B------:R-:W-:Y:S05]  /*6f50*/  BSYNC B1 ;  /* 0x0000000000017941 */ /* 0x000fea0003800000 */
.L_x_110:
[----:B-12-4-:R-:W-:Y:S05]  /*6f60*/  VIADD R0, R33, 0x10 ;  /* 0x0000001021007836 */ /* 0x016fea0000000000 */
[----:B------:R-:W-:Y:S04]  /*6f70*/  SHF.R.U32.HI R0, RZ, 0x15, R0 ;  /* 0x00000015ff007819 */ /* 0x000fe80000011600 */
[----:B------:R-:W-:Y:S11]  /*6f80*/  LOP3.LUT P0, RZ, R0, 0x3, R63, 0x48, !PT ;  /* 0x0000000300ff7812 */ /* 0x000ff6000780483f */
[----:B------:R-:W-:Y:S02]  /*6f90*/  @!UPT UIADD3 URZ, UPT, UPT, URZ, URZ, URZ ;  /* 0x000000fffffff290 */ /* 0x000fe4000fffe0ff */
[----:B------:R-:W-:Y:S05]  /*6fa0*/  @!P0 BRA `(.L_x_115) ;  /* 0x0000000000408947 */ /* 0x000fea0003800000 */
[----:B------:R-:W1:Y:S01]  /*6fb0*/  LDCU.64 UR8, c[0x4][0x70] ;  /* 0x01000e00ff0877ac */ /* 0x000e620008000a00 */
[----:B------:R-:W-:Y:S01]  /*6fc0*/  MOV R15, 0x0 ;  /* 0x00000000000f7802 */ /* 0x000fe20000000f00 */
[----:B------:R-:W-:Y:S02]  /*6fd0*/  HFMA2 R12, -RZ, RZ, 0, 5.9604644775390625e-08 ;  /* 0x00000001ff0c7431 */ /* 0x000fe400000001ff */
[----:B------:R-:W-:Y:S02]  /*6fe0*/  IMAD.MOV.U32 R8, RZ, RZ, 0x192 ;  /* 0x00000192ff087424 */ /* 0x000fe400078e00ff */
[----:B------:R-:W-:Y:S01]  /*6ff0*/  IMAD.MOV.U32 R13, RZ, RZ, RZ ;  /* 0x000000ffff0d7224 */ /* 0x000fe200078e00ff */
[----:B------:R-:W2:Y:S01]  /*7000*/  LDCU.64 UR6, c[0x4][0x78] ;  /* 0x01000f00ff0677ac */ /* 0x000ea20008000a00 */
[----:B------:R-:W4:Y:S01]  /*7010*/  LDC.64 R14, c[0x4][R15] ;  /* 0x010000000f0e7b82 */ /* 0x000f220000000a00 */
[----:B------:R-:W5:Y:S01]  /*7020*/  LDCU.64 UR4, c[0x4][0x10] ;  /* 0x01000200ff0477ac */ /* 0x000f620008000a00 */
[----:B-1----:R-:W-:Y:S01]  /*7030*/  MOV R5, UR9 ;  /* 0x0000000900057c02 */ /* 0x002fe20008000f00 */
[----:B------:R-:W-:Y:S01]  /*7040*/  IMAD.U32 R4, RZ, RZ, UR8 ;  /* 0x00000008ff047e24 */ /* 0x000fe2000f8e00ff */
[----:B--2---:R-:W-:Y:S01]  /*7050*/  MOV R7, UR7 ;  /* 0x0000000700077c02 */ /* 0x004fe20008000f00 */
[----:B------:R-:W-:Y:S01]  /*7060*/  IMAD.U32 R6, RZ, RZ, UR6 ;  /* 0x00000006ff067e24 */ /* 0x000fe2000f8e00ff */
[----:B-----5:R-:W-:Y:S01]  /*7070*/  MOV R11, UR5 ;  /* 0x00000005000b7c02 */ /* 0x020fe20008000f00 */
[----:B------:R-:W-:Y:S02]  /*7080*/  IMAD.U32 R10, RZ, RZ, UR4 ;  /* 0x00000004ff0a7e24 */ /* 0x000fe4000f8e00ff */
[----:B------:R-:W-:Y:S07]  /*7090*/  LEPC R20, `(.L_x_115) ;  /* 0x000000001014794e */ /* 0x000fee0000000000 */
[----:B---34-:R-:W-:Y:S05]  /*70a0*/  CALL.ABS.NOINC R14 ;  /* 0x000000000e007343 */ /* 0x018fea0003c00000 */
.L_x_115:
[----:B------:R-:W-:Y:S05]  /*70b0*/  WARPSYNC.ALL ;  /* 0x0000000000007948 */ /* 0x000fea0003800000 */
[----:B------:R-:W-:Y:S01]  /*70c0*/  R2UR UR4, R33 ;  /* 0x00000000210472ca */ /* 0x000fe200000e0000 */
[----:B------:R-:W-:Y:S01]  /*70d0*/  BSSY.RECONVERGENT B0, `(.L_x_116) ;  /* 0x000005b000007945 */ /* 0x000fe20003800200 */
[----:B------:R-:W-:Y:S02]  /*70e0*/  ISETP.NE.AND P6, PT, R77, RZ, PT ;  /* 0x000000ff4d00720c */ /* 0x000fe40003fc5270 */
[----:B------:R-:W-:Y:S02]  /*70f0*/  ISETP.NE.AND P0, PT, R72, RZ, PT ;  /* 0x000000ff4800720c */ /* 0x000fe40003f05270 */
[----:B------:R-:W-:Y:S02]  /*7100*/  MOV R3, UR51 ;  /* 0x0000003300037c02 */ /* 0x000fe40008000f00 */
[----:B------:R-:W-:Y:S05]  /*7110*/  MOV R0, UR37 ;  /* 0x0000002500007c02 */ /* 0x000fea0008000f00 */
[----:B------:R-:W1:Y:S02]  /*7120*/  LDTM.x16 R4, tmem[UR4+0x10] ;  /* 0x00001004000479ee */ /* 0x000e640008240000 */
[----:B------:R-:W-:Y:S02]  /*7130*/  @P6 LEA R3, R3, UR48, 0x3 ;  /* 0x0000003003036c11 */ /* 0x000fe4000f8e18ff */
[----:B------:R-:W-:Y:S02]  /*7140*/  @P6 SHF.L.U32 R20, R68, 0x1f, RZ ;  /* 0x0000001f44146819 */ /* 0x000fe400000006ff */
[----:B------:R-:W-:Y:S04]  /*7150*/  @P6 IADD3 R3, PT, PT, R3, 0x90, RZ ;  /* 0x0000009003036810 */ /* 0x000fe80007ffe0ff */
[----:B------:R-:W-:Y:S02]  /*7160*/  @P6 PRMT R0, R0, 0x654, R3 ;  /* 0x0000065400006816 */ /* 0x000fe40000000003 */
[----:B------:R-:W-:Y:S01]  /*7170*/  LEA R3, R80, UR48, 0x3 ;  /* 0x0000003050037c11 */ /* 0x000fe2000f8e18ff */
[C---:B-1----:R-:W-:Y:S01]  /*7180*/  FMUL R4, R32.reuse, R4 ;  /* 0x0000000420047220 */ /* 0x042fe20000400000 */
        /* <DEDUP_REMOVED lines=52> */
[----:B--2---:R-:W2:Y:S02]  /*74d0*/  FENCE.VIEW.ASYNC.S ;  /* 0x00000000000073c6 */ /* 0x004ea40000000000 */
[----:B--2---:R-:W-:Y:S06]  /*74e0*/  BAR.SYNC.DEFER_BLOCKING 0x1, 0x80 ;  /* 0x0042000000007b1d */ /* 0x004fec0000010000 */
[----:B------:R-:W-:Y:S05]  /*74f0*/  @P0 BRA `(.L_x_117) ;  /* 0x0000000000600947 */ /* 0x000fea0003800000 */
[----:B------:R-:W-:Y:S02]  /*7500*/  UIADD3 UR20, UP0, UPT, UR52, 0x880, URZ ;  /* 0x0000088034147890 */ /* 0x000fe4000ff1e0ff */
[----:B------:R-:W-:Y:S02]  /*7510*/  UIADD3 UR14, UPT, UPT, UR42, 0x10, URZ ;  /* 0x000000102a0e7890 */ /* 0x000fe4000fffe0ff */
[----:B------:R-:W-:Y:S02]  /*7520*/  UIADD3 UR12, UPT, UPT, UR48, 0x2200, URZ ;  /* 0x00002200300c7890 */ /* 0x000fe4000fffe0ff */
[----:B------:R-:W-:Y:S01]  /*7530*/  UIADD3.X UR21, UPT, UPT, URZ, UR53, URZ, UP0, !UPT ;  /* 0x00000035ff157290 */ /* 0x000fe200087fe4ff */
[----:B------:R-:W-:Y:S01]  /*7540*/  UMOV UR13, UR41 ;  /* 0x00000029000d7c82 */ /* 0x000fe20008000000 */
[----:B------:R-:W-:Y:S01]  /*7550*/  UMOV UR15, UR36 ;  /* 0x00000024000f7c82 */ /* 0x000fe20008000000 */
[----:B------:R-:W-:Y:S02]  /*7560*/  UIADD3 UR17, UPT, UPT, UR41, 0x20, URZ ;  /* 0x0000002029117890 */ /* 0x000fe4000fffe0ff */
[----:B------:R-:W-:Y:S01]  /*7570*/  UIADD3 UR16, UPT, UPT, UR48, 0x2a00, URZ ;  /* 0x00002a0030107890 */ /* 0x000fe2000fffe0ff */
[----:B------:R-:W-:Y:S03]  /*7580*/  UMOV UR19, UR36 ;  /* 0x0000002400137c82 */ /* 0x000fe60008000000 */
[----:B------:R2:W-:Y:S01]  /*7590*/  UTMASTG.3D [UR12], [UR20] ;  /* 0x0000000c140073b5 */ /* 0x0005e20008010000 */
[----:B------:R-:W-:Y:S01]  /*75a0*/  UMOV UR18, UR14 ;  /* 0x0000000e00127c82 */ /* 0x000fe20008000000 */
[----:B------:R-:W-:Y:S02]  /*75b0*/  UIADD3 UR9, UPT, UPT, UR41, 0x40, URZ ;  /* 0x0000004029097890 */ /* 0x000fe4000fffe0ff */
[----:B------:R-:W-:Y:S01]  /*75c0*/  UIADD3 UR8, UPT, UPT, UR48, 0x3200, URZ ;  /* 0x0000320030087890 */ /* 0x000fe2000fffe0ff */
[----:B------:R-:W-:Y:S01]  /*75d0*/  UMOV UR11, UR36 ;  /* 0x00000024000b7c82 */ /* 0x000fe20008000000 */
[----:B------:R-:W-:Y:S01]  /*75e0*/  UMOV UR10, UR14 ;  /* 0x0000000e000a7c82 */ /* 0x000fe20008000000 */
[----:B------:R2:W-:Y:S01]  /*75f0*/  UTMASTG.3D [UR16], [UR20] ;  /* 0x00000010140073b5 */ /* 0x0005e20008010000 */
[----:B------:R-:W-:Y:S02]  /*7600*/  UIADD3 UR5, UPT, UPT, UR41, 0x60, URZ ;  /* 0x0000006029057890 */ /* 0x000fe4000fffe0ff */
[----:B------:R-:W-:Y:S01]  /*7610*/  UIADD3 UR4, UPT, UPT, UR48, 0x3a00, URZ ;  /* 0x00003a0030047890 */ /* 0x000fe2000fffe0ff */
[----:B------:R-:W-:Y:S01]  /*7620*/  UMOV UR7, UR36 ;  /* 0x0000002400077c82 */ /* 0x000fe20008000000 */
[----:B------:R-:W-:Y:S01]  /*7630*/  UMOV UR6, UR14 ;  /* 0x0000000e00067c82 */ /* 0x000fe20008000000 */
[----:B------:R2:W-:Y:S06]  /*7640*/  UTMASTG.3D [UR8], [UR20] ;  /* 0x00000008140073b5 */ /* 0x0005ec0008010000 */
[----:B------:R2:W-:Y:S01]  /*7650*/  UTMASTG.3D [UR4], [UR20] ;  /* 0x00000004140073b5 */ /* 0x0005e20008010000 */
[----:B------:R0:W-:Y:S01]  /*7660*/  UTMACMDFLUSH ;  /* 0x00000000000079b7 */ /* 0x0001e20000000000 */
[----:B--2---:R-:W-:Y:S04]  /*7670*/  DEPBAR.LE SB0, 0x1 ;  /* 0x000080400000791a */ /* 0x004fe80000000000 */
.L_x_117:
[----:B------:R-:W-:Y:S05]  /*7680*/  BSYNC.RECONVERGENT B0 ;  /* 0x0000000000007941 */ /* 0x000fea0003800200 */
.L_x_116:
[----:B------:R-:W-:Y:S01]  /*7690*/  BAR.SYNC.DEFER_BLOCKING 0x1, 0x80 ;  /* 0x0042000000007b1d */ /* 0x000fe20000010000 */
[----:B------:R-:W-:Y:S04]  /*76a0*/  UIADD3 UR40, UPT, UPT, UR51, 0x1, URZ ;  /* 0x0000000133287890 */ /* 0x000fe8000fffe0ff */
[----:B------:R-:W-:Y:S04]  /*76b0*/  UISETP.NE.AND UP0, UPT, UR40, 0x4, UPT ;  /* 0x000000042800788c */ /* 0x000fe8000bf05270 */
[----:B------:R-:W-:Y:S01]  /*76c0*/  USEL UR40, UR40, URZ, UP0 ;  /* 0x000000ff28287287 */ /* 0x000fe20008000000 */
[----:B------:R2:W-:Y:S01]  /*76d0*/  @P6 SYNCS.ARRIVE.TRANS64.RED.A1T0 RZ, [R0+URZ], RZ ;  /* 0x000000ff00ff69a7 */ /* 0x0005e200081004ff */
[----:B------:R-:W-:Y:S01]  /*76e0*/  BSSY B1, `(.L_x_118) ;  /* 0x0000024000017945 */ /* 0x000fe20003800000 */
[----:B------:R-:W4:Y:S02]  /*76f0*/  @P6 SYNCS.PHASECHK.TRANS64.TRYWAIT P0, [R3+URZ+0x70], R20 ;  /* 0x00007014030065a7 */ /* 0x000f2400080011ff */
[----:B----4-:R-:W-:Y:S01]  /*7700*/  @P6 SEL R81, RZ, 0x1, !P0 ;  /* 0x00000001ff516807 */ /* 0x010fe20004000000 */
[----:B--2---:R-:W-:Y:S06]  /*7710*/  @!P6 BRA `(.L_x_119) ;  /* 0x000000000080e947 */ /* 0x004fec0003800000 */
[----:B------:R-:W-:Y:S01]  /*7720*/  ISETP.NE.AND P0, PT, R81, RZ, PT ;  /* 0x000000ff5100720c */ /* 0x000fe20003f05270 */
[----:B------:R-:W-:Y:S01]  /*7730*/  BSSY B0, `(.L_x_120) ;  /* 0x0000009000007945 */ /* 0x000fe20003800000 */
[----:B------:R-:W-:Y:S11]  /*7740*/  ISETP.NE.AND P1, PT, R82, RZ, PT ;  /* 0x000000ff5200720c */ /* 0x000ff60003f25270 */
[----:B------:R-:W-:Y:S02]  /*7750*/  @!UPT UIADD3 URZ, UPT, UPT, URZ, URZ, URZ ;  /* 0x000000fffffff290 */ /* 0x000fe4000fffe0ff */
[C---:B-1----:R-:W-:Y:S02]  /*7760*/  @P1 IMAD R4, R80.reuse, 0x2000, R71 ;  /* 0x0000200050041824 */ /* 0x042fe400078e0247 */
[----:B------:R-:W-:Y:S01]  /*7770*/  @P1 IMAD R0, R80, 0x2000, R78 ;  /* 0x0000200050001824 */ /* 0x000fe200078e024e */
[----:B------:R-:W-:Y:S06]  /*7780*/  @P0 BRA `(.L_x_121) ;  /* 0x00000000000c0947 */ /* 0x000fec0003800000 */
[----:B------:R-:W-:Y:S04]  /*7790*/  SHF.L.U32 R6, R68, 0x1f, RZ ;  /* 0x0000001f44067819 */ /* 0x000fe800000006ff */
[----:B------:R-:W1:Y:S02]  /*77a0*/  SYNCS.PHASECHK.TRANS64.TRYWAIT P0, [R3+URZ+0x70], R6 ;  /* 0x00007006030075a7 */ /* 0x000e6400080011ff */
[----:B-1----:R-:W-:Y:S05]  /*77b0*/  @!P0 BRA `(.L_x_122) ;  /* 0x0000002000748947 */ /* 0x002fea0003800000 */
.L_x_121:
[----:B------:R-:W-:Y:S05]  /*77c0*/  BSYNC B0 ;  /* 0x0000000000007941 */ /* 0x000fea0003800000 */
.L_x_120:
[----:B------:R-:W-:Y:S11]  /*77d0*/  ISETP.NE.AND P0, PT, R82, RZ, PT ;  /* 0x000000ff5200720c */ /* 0x000ff60003f05270 */
[----:B------:R-:W-:Y:S02]  /*77e0*/  @!UPT UIADD3 URZ, UPT, UPT, URZ, URZ, URZ ;  /* 0x000000fffffff290 */ /* 0x000fe4000fffe0ff */
[----:B------:R2:W4:Y:S01]  /*77f0*/  @P0 LDS R34, [R4] ;  /* 0x0000000004220984 */ /* 0x0005220000000800 */
[C---:B-1----:R-:W-:Y:S01]  /*7800*/  @P0 IMAD R3, R80.reuse, 0x2000, R69 ;  /* 0x0000200050030824 */ /* 0x042fe200078e0245 */
[C---:B------:R-:W-:Y:S01]  /*7810*/  @P0 LEA R5, R80.reuse, R74, 0xd ;  /* 0x0000004a50050211 */ /* 0x040fe200078e68ff */
[----:B------:R-:W-:Y:S01]  /*7820*/  VIADD R80, R80, 0x1 ;  /* 0x0000000150507836 */ /* 0x000fe20000000000 */
        /* <DEDUP_REMOVED lines=14> */
[----:B----4-:R2:W1:Y:S02]  /*7910*/  @P0 LDS R50, [R5+0x600] ;  /* 0x0006000005320984 */ /* 0x0104640000000800 */
.L_x_119:
[----:B------:R-:W-:Y:S05]  /*7920*/  BSYNC B1 ;  /* 0x0000000000017941 */ /* 0x000fea0003800000 */
.L_x_118:
[----:B--2---:R-:W-:Y:S05]  /*7930*/  VIADD R0, R33, 0x20 ;  /* 0x0000002021007836 */ /* 0x004fea0000000000 */
[----:B------:R-:W-:Y:S04]  /*7940*/  SHF.R.U32.HI R0, RZ, 0x15, R0 ;  /* 0x00000015ff007819 */ /* 0x000fe80000011600 */
[----:B------:R-:W-:Y:S11]  /*7950*/  LOP3.LUT P0, RZ, R0, 0x3, R63, 0x48, !PT ;  /* 0x0000000300ff7812 */ /* 0x000ff6000780483f */
[----:B------:R-:W-:Y:S02]  /*7960*/  @!UPT UIADD3 URZ, UPT, UPT, URZ, URZ, URZ ;  /* 0x000000fffffff290 */ /* 0x000fe4000fffe0ff */
[----:B------:R-:W-:Y:S05]  /*7970*/  @!P0 BRA `(.L_x_123) ;  /* 0x0000000000408947 */ /* 0x000fea0003800000 */
[----:B------:R-:W2:Y:S01]  /*7980*/  LDCU.64 UR8, c[0x4][0x70] ;  /* 0x01000e00ff0877ac */ /* 0x000ea20008000a00 */
[----:B-1----:R-:W-:Y:S01]  /*7990*/  MOV R15, 0x0 ;  /* 0x00000000000f7802 */ /* 0x002fe20000000f00 */
[----:B------:R-:W-:Y:S02]  /*79a0*/  HFMA2 R12, -RZ, RZ, 0, 5.9604644775390625e-08 ;  /* 0x00000001ff0c7431 */ /* 0x000fe400000001ff */
[----:B------:R-:W-:Y:S02]  /*79b0*/  IMAD.MOV.U32 R8, RZ, RZ, 0x192 ;  /* 0x00000192ff087424 */ /* 0x000fe400078e00ff */
[----:B------:R-:W-:Y:S01]  /*79c0*/  IMAD.MOV.U32 R13, RZ, RZ, RZ ;  /* 0x000000ffff0d7224 */ /* 0x000fe200078e00ff */
[----:B------:R-:W1:Y:S01]  /*79d0*/  LDCU.64 UR6, c[0x4][0x78] ;  /* 0x01000f00ff0677ac */ /* 0x000e620008000a00 */
[----:B------:R-:W4:Y:S01]  /*79e0*/  LDC.64 R14, c[0x4][R15] ;  /* 0x010000000f0e7b82 */ /* 0x000f220000000a00 */
[----:B------:R-:W5:Y:S01]  /*79f0*/  LDCU.64 UR4, c[0x4][0x10] ;  /* 0x01000200ff0477ac */ /* 0x000f620008000a00 */
[----:B--2---:R-:W-:Y:S01]  /*7a00*/  MOV R5, UR9 ;  /* 0x0000000900057c02 */ /* 0x004fe20008000f00 */
[----:B------:R-:W-:Y:S01]  /*7a10*/  IMAD.U32 R4, RZ, RZ, UR8 ;  /* 0x00000008ff047e24 */ /* 0x000fe2000f8e00ff */
[----:B-1----:R-:W-:Y:S01]  /*7a20*/  MOV R7, UR7 ;  /* 0x0000000700077c02 */ /* 0x002fe20008000f00 */
[----:B------:R-:W-:Y:S01]  /*7a30*/  IMAD.U32 R6, RZ, RZ, UR6 ;  /* 0x00000006ff067e24 */ /* 0x000fe2000f8e00ff */
[----:B-----5:R-:W-:Y:S01]  /*7a40*/  MOV R11, UR5 ;  /* 0x00000005000b7c02 */ /* 0x020fe20008000f00 */
[----:B------:R-:W-:Y:S02]  /*7a50*/  IMAD.U32 R10, RZ, RZ, UR4 ;  /* 0x00000004ff0a7e24 */ /* 0x000fe4000f8e00ff */
[----:B------:R-:W-:Y:S07]  /*7a60*/  LEPC R20, `(.L_x_123) ;  /* 0x000000001014794e */ /* 0x000fee0000000000 */
[----:B---34-:R-:W-:Y:S05]  /*7a70*/  CALL.ABS.NOINC R14 ;  /* 0x000000000e007343 */ /* 0x018fea0003c00000 */
.L_x_123:
[----:B------:R-:W-:Y:S05]  /*7a80*/  WARPSYNC.ALL ;  /* 0x0000000000007948 */ /* 0x000fea0003800000 */
[----:B------:R-:W-:Y:S01]  /*7a90*/  R2UR UR4, R33 ;  /* 0x00000000210472ca */ /* 0x000fe200000e0000 */
[----:B------:R-:W-:Y:S01]  /*7aa0*/  BSSY.RECONVERGENT B0, `(.L_x_124) ;  /* 0x000005b000007945 */ /* 0x000fe20003800200 */
[----:B------:R-:W-:Y:S02]  /*7ab0*/  ISETP.NE.AND P6, PT, R77, RZ, PT ;  /* 0x000000ff4d00720c */ /* 0x000fe40003fc5270 */
[----:B------:R-:W-:Y:S02]  /*7ac0*/  ISETP.NE.AND P0, PT, R72, RZ, PT ;  /* 0x000000ff4800720c */ /* 0x000fe40003f05270 */
[----:B------:R-:W-:Y:S02]  /*7ad0*/  MOV R3, UR40 ;  /* 0x0000002800037c02 */ /* 0x000fe40008000f00 */
[----:B------:R-:W-:Y:S02]  /*7ae0*/  MOV R0, UR37 ;  /* 0x0000002500007c02 */ /* 0x000fe40008000f00 */
[----:B------:R-:W-:Y:S03]  /*7af0*/  LEA R20, R80, UR48, 0x3 ;  /* 0x0000003050147c11 */ /* 0x000fe6000f8e18ff */
[----:B-1----:R-:W1:Y:S02]  /*7b00*/  LDTM.x16 R4, tmem[UR4+0x20] ;  /* 0x00002004000479ee */ /* 0x002e640008240000 */
[----:B------:R-:W-:Y:S04]  /*7b10*/  @P6 LEA R3, R3, UR48, 0x3 ;  /* 0x0000003003036c11 */ /* 0x000fe8000f8e18ff */
[----:B------:R-:W-:Y:S04]  /*7b20*/  @P6 IADD3 R3, PT, PT, R3, 0x90, RZ ;  /* 0x0000009003036810 */ /* 0x000fe80007ffe0ff */
[----:B------:R-:W-:Y:S02]  /*7b30*/  @P6 PRMT R0, R0, 0x654, R3 ;  /* 0x0000065400006816 */ /* 0x000fe40000000003 */
[----:B------:R-:W-:Y:S01]  /*7b40*/  @P6 SHF.L.U32 R3, R68, 0x1f, RZ ;  /* 0x0000001f44036819 */ /* 0x000fe200000006ff */
        /* <DEDUP_REMOVED lines=80> */
.L_x_125:
[----:B------:R-:W-:Y:S05]  /*8050*/  BSYNC.RECONVERGENT B0 ;  /* 0x0000000000007941 */ /* 0x000fea0003800200 */
.L_x_124:
        /* <DEDUP_REMOVED lines=19> */
.L_x_129:
[----:B------:R-:W-:Y:S05]  /*8190*/  BSYNC B0 ;  /* 0x0000000000007941 */ /* 0x000fea0003800000 */
.L_x_128:
[----:B------:R-:W-:Y:S11]  /*81a0*/  ISETP.NE.AND P0, PT, R82, RZ, PT ;  /* 0x000000ff5200720c */ /* 0x000ff60003f05270 */
[----:B------:R-:W-:Y:S02]  /*81b0*/  @!UPT UIADD3 URZ, UPT, UPT, URZ, URZ, URZ ;  /* 0x000000fffffff290 */ /* 0x000fe4000fffe0ff */
[----:B------:R2:W4:Y:S01]  /*81c0*/  @P0 LDS R34, [R4] ;  /* 0x0000000004220984 */ /* 0x0005220000000800 */
[C---:B-1----:R-:W-:Y:S01]  /*81d0*/  @P0 IMAD R3, R80.reuse, 0x2000, R69 ;  /* 0x0000200050030824 */ /* 0x042fe200078e0245 */
[----:B------:R-:W-:Y:S02]  /*81e0*/  @P0 LEA R80, R80, R74, 0xd ;  /* 0x0000004a50500211 */ /* 0x000fe400078e68ff */
        /* <DEDUP_REMOVED lines=15> */
.L_x_127:
[----:B------:R-:W-:Y:S05]  /*82e0*/  BSYNC B1 ;  /* 0x0000000000017941 */ /* 0x000fea0003800000 */
.L_x_126:
        /* <DEDUP_REMOVED lines=21> */
.L_x_131:
[----:B------:R-:W-:Y:S01]  /*8440*/  ISETP.NE.AND P0, PT, R72, RZ, PT ;  /* 0x000000ff4800720c */ /* 0x000fe20003f05270 */
[----:B------:R-:W-:Y:S05]  /*8450*/  WARPSYNC.ALL ;  /* 0x0000000000007948 */ /* 0x000fea0003800000 */
[----:B------:R-:W-:Y:S01]  /*8460*/  R2UR UR4, R33 ;  /* 0x00000000210472ca */ /* 0x000fe200000e0000 */
[----:B------:R-:W-:Y:S01]  /*8470*/  BSSY.RECONVERGENT B0, `(.L_x_132) ;  /* 0x0000056000007945 */ /* 0x000fe20003800200 */
[----:B------:R-:W-:Y:S04]  /*8480*/  IADD3 R0, PT, PT, R79, 0xf0, RZ ;  /* 0x000000f04f007810 */ /* 0x000fe80007ffe0ff */
[----:B------:R-:W-:Y:S07]  /*8490*/  LOP3.LUT R0, R0, 0xfefffff8, RZ, 0xc0, !PT ;  /* 0xfefffff800007812 */ /* 0x000fee00078ec0ff */
[----:B-1----:R-:W1:Y:S01]  /*84a0*/  LDTM.x16 R4, tmem[UR4+0x30] ;  /* 0x00003004000479ee */ /* 0x002e620008240000 */
[----:B------:R-:W-:Y:S01]  /*84b0*/  NOP ;  /* 0x0000000000007918 */ /* 0x000fe20000000000 */
[----:B-1----:R1:W-:Y:S01]  /*84c0*/  SYNCS.ARRIVE.TRANS64.RED.A1T0 RZ, [R0+URZ], RZ ;  /* 0x000000ff00ff79a7 */ /* 0x0023e200081004ff */
[C---:B------:R-:W-:Y:S01]  /*84d0*/  FMUL R4, R32.reuse, R4 ;  /* 0x0000000420047220 */ /* 0x040fe20000400000 */
        /* <DEDUP_REMOVED lines=79> */
.L_x_133:
[----:B------:R-:W-:Y:S05]  /*89d0*/  BSYNC.RECONVERGENT B0 ;  /* 0x0000000000007941 */ /* 0x000fea0003800200 */
.L_x_132:
[----:B------:R-:W-:Y:S01]  /*89e0*/  BAR.SYNC.DEFER_BLOCKING 0x1, 0x80 ;  /* 0x0042000000007b1d */ /* 0x000fe20000010000 */
[----:B------:R-:W-:Y:S01]  /*89f0*/  UISETP.NE.AND UP0, UPT, UR49, -0x4, UPT ;  /* 0xfffffffc3100788c */ /* 0x000fe2000bf05270 */
[----:B-1----:R-:W-:Y:S08]  /*8a00*/  IADD3 R0, PT, PT, R30, 0x1, RZ ;  /* 0x000000011e007810 */ /* 0x002ff00007ffe0ff */
[----:B------:R-:W-:Y:S05]  /*8a10*/  BRA.U !UP0, `(.L_x_134) ;  /* 0x0000000108287547 */ /* 0x000fea000b800000 */
[----:B------:R-:W-:Y:S01]  /*8a20*/  ISETP.NE.AND P0, PT, R77, RZ, PT ;  /* 0x000000ff4d00720c */ /* 0x000fe20003f05270 */
[----:B------:R-:W-:Y:S01]  /*8a30*/  IMAD.U32 R4, RZ, RZ, UR51 ;  /* 0x00000033ff047e24 */ /* 0x000fe2000f8e00ff */
[----:B------:R-:W-:Y:S01]  /*8a40*/  UIADD3 UR51, UPT, UPT, UR51, 0x1, URZ ;  /* 0x0000000133337890 */ /* 0x000fe2000fffe0ff */
[----:B------:R-:W-:Y:S03]  /*8a50*/  IMAD.U32 R3, RZ, RZ, UR37 ;  /* 0x00000025ff037e24 */ /* 0x000fe6000f8e00ff */
[----:B------:R-:W-:Y:S04]  /*8a60*/  UISETP.NE.AND UP0, UPT, UR51, 0x4, UPT ;  /* 0x000000043300788c */ /* 0x000fe8000bf05270 */
[----:B------:R-:W-:Y:S03]  /*8a70*/  USEL UR51, UR51, URZ, UP0 ;  /* 0x000000ff33337287 */ /* 0x000fe60008000000 */
[----:B------:R-:W-:Y:S05]  /*8a80*/  @P0 LEA R4, R4, UR48, 0x3 ;  /* 0x0000003004040c11 */ /* 0x000fea000f8e18ff */
[----:B------:R-:W-:Y:S05]  /*8a90*/  @P0 VIADD R4, R4, 0x90 ;  /* 0x0000009004040836 */ /* 0x000fea0000000000 */
[----:B------:R-:W-:Y:S04]  /*8aa0*/  @P0 PRMT R3, R3, 0x654, R4 ;  /* 0x0000065403030816 */ /* 0x000fe80000000004 */
[----:B------:R1:W-:Y:S03]  /*8ab0*/  @P0 SYNCS.ARRIVE.TRANS64.RED.A1T0 RZ, [R3+URZ], RZ ;  /* 0x000000ff03ff09a7 */ /* 0x0003e600081004ff */
.L_x_134:
[----:B------:R-:W-:Y:S01]  /*8ac0*/  ISETP.NE.AND P2, PT, R73, RZ, PT ;  /* 0x000000ff4900720c */ /* 0x000fe20003f45270 */
[----:B------:R-:W-:Y:S01]  /*8ad0*/  UIADD3 UR49, UPT, UPT, UR49, 0x4, URZ ;  /* 0x0000000431317890 */ /* 0x000fe2000fffe0ff */
[----:B------:R-:W-:Y:S01]  /*8ae0*/  ISETP.NE.AND P0, PT, R76, 0x2, PT ;  /* 0x000000024c00780c */ /* 0x000fe20003f05270 */
[----:B------:R-:W-:Y:S01]  /*8af0*/  IMAD.IADD R20, R27, 0x1, R51 ;  /* 0x000000011b147824 */ /* 0x000fe200078e0233 */
[----:B------:R-:W-:Y:S01]  /*8b00*/  ISETP.NE.AND P1, PT, R0, 0x2, PT ;  /* 0x000000020000780c */ /* 0x000fe20003f25270 */
[----:B------:R-:W-:Y:S01]  /*8b10*/  IMAD.IADD R21, R29, 0x1, R58 ;  /* 0x000000011d157824 */ /* 0x000fe200078e023a */
[----:B-1----:R-:W-:Y:S02]  /*8b20*/  SEL R3, RZ, 0x1, P0 ;  /* 0x00000001ff037807 */ /* 0x002fe40000000000 */
[----:B------:R-:W-:Y:S02]  /*8b30*/  SEL R4, RZ, 0x1, P1 ;  /* 0x00000001ff047807 */ /* 0x000fe40000800000 */
[----:B------:R-:W-:Y:S02]  /*8b40*/  LOP3.LUT R66, R66, R3, RZ, 0x3c, !PT ;  /* 0x0000000342427212 */ /* 0x000fe400078e3cff */
[----:B------:R-:W-:Y:S02]  /*8b50*/  LOP3.LUT R67, R67, R4, RZ, 0x3c, !PT ;  /* 0x0000000443437212 */ /* 0x000fe400078e3cff */
[----:B------:R-:W-:Y:S02]  /*8b60*/  @P2 R2UR UR36, R65 ;  /* 0x00000000412422ca */ /* 0x000fe400000e0000 */
[----:B------:R-:W-:Y:S02]  /*8b70*/  SEL R76, R76, RZ, P0 ;  /* 0x000000ff4c4c7207 */ /* 0x000fe40000000000 */
[----:B------:R-:W-:Y:S01]  /*8b80*/  SEL R30, R0, RZ, P1 ;  /* 0x000000ff001e7207 */ /* 0x000fe20000800000 */
[----:B------:R-:W-:Y:S10]  /*8b90*/  @P2 BRA `(.L_x_135) ;  /* 0xffffffc800d82947 */ /* 0x000ff4000383ffff */
[----:B------:R-:W-:-:S09]  /*8ba0*/  UISETP.NE.AND UP0, UPT, UR50, URZ, UPT ;  /* 0x000000ff3200728c */ /* 0x000fd2000bf05270 */
[----:B------:R-:W-:Y:S05]  /*8bb0*/  BRA.U !UP0, `(.L_x_136) ;  /* 0x0000000108487547 */ /* 0x000fea000b800000 */
[----:B------:R-:W1:Y:S02]  /*8bc0*/  LDCU.64 UR4, c[0x0][0xa90] ;  /* 0x00015200ff0477ac */ /* 0x000e640008000a00 */
[----:B-1----:R-:W-:-:S04]  /*8bd0*/  UISETP.NE.U32.AND UP0, UPT, UR4, URZ, UPT ;  /* 0x000000ff0400728c */ /* 0x002fc8000bf05070 */
[----:B------:R-:W-:-:S09]  /*8be0*/  UISETP.NE.AND.EX UP0, UPT, UR5, URZ, UPT, UP0 ;  /* 0x000000ff0500728c */ /* 0x000fd2000bf05300 */
[----:B------:R-:W-:Y:S05]  /*8bf0*/  BRA.U UP0, `(.L_x_137) ;  /* 0x00000001000c7547 */ /* 0x000fea000b800000 */
[----:B------:R-:W-:-:S13]  /*8c00*/  FSETP.NEU.AND P0, PT, R35, RZ, PT ;  /* 0x000000ff2300720b */ /* 0x000fda0003f0d000 */
[----:B------:R-:W-:Y:S05]  /*8c10*/  @!P0 EXIT ;  /* 0x000000000000894d */ /* 0x000fea0003800000 */
[----:B------:R-:W-:Y:S05]  /*8c20*/  BRA `(.L_x_136) ;  /* 0x00000000002c7947 */ /* 0x000fea0003800000 */
.L_x_137:
[----:B------:R-:W-:Y:S01]  /*8c30*/  ISETP.NE.AND P0, PT, R75, RZ, PT ;  /* 0x000000ff4b00720c */ /* 0x000fe20003f05270 */
[----:B------:R-:W-:-:S12]  /*8c40*/  BSSY.RECONVERGENT B0, `(.L_x_136) ;  /* 0x0000009000007945 */ /* 0x000fd80003800200 */
[----:B------:R-:W-:Y:S05]  /*8c50*/  @P0 BRA `(.L_x_138) ;  /* 0x0000000000140947 */ /* 0x000fea0003800000 */
[----:B------:R-:W1:Y:S02]  /*8c60*/  LDCU.64 UR4, c[0x0][0xa88] ;  /* 0x00015100ff0477ac */ /* 0x000e640008000a00 */
[----:B-1----:R-:W-:-:S04]  /*8c70*/  ISETP.NE.U32.AND P0, PT, RZ, UR4, PT ;  /* 0x00000004ff007c0c */ /* 0x002fc8000bf05070 */
[----:B------:R-:W-:-:S13]  /*8c80*/  ISETP.NE.AND.EX P0, PT, RZ, UR5, PT, P0 ;  /* 0x00000005ff007c0c */ /* 0x000fda000bf05300 */
[----:B------:R-:W-:Y:S05]  /*8c90*/  @!P0 EXIT ;  /* 0x000000000000894d */ /* 0x000fea0003800000 */
[----:B------:R-:W-:Y:S05]  /*8ca0*/  BRA `(.L_x_139) ;  /* 0x0000000000087947 */ /* 0x000fea0003800000 */
.L_x_138:
[----:B------:R-:W-:-:S13]  /*8cb0*/  FSETP.NEU.AND P0, PT, R35, RZ, PT ;  /* 0x000000ff2300720b */ /* 0x000fda0003f0d000 */
[----:B------:R-:W-:Y:S05]  /*8cc0*/  @!P0 EXIT ;  /* 0x000000000000894d */ /* 0x000fea0003800000 */
.L_x_139:
[----:B------:R-:W-:Y:S05]  /*8cd0*/  BSYNC.RECONVERGENT B0 ;  /* 0x0000000000007941 */ /* 0x000fea0003800200 */
.L_x_136:
[----:B------:R-:W-:Y:S01]  /*8ce0*/  ULEA UR4, UR51, UR48, 0x3 ;  /* 0x0000003033047291 */ /* 0x000fe2000f8e18ff */
[----:B------:R-:W-:-:S04]  /*8cf0*/  DEPBAR.LE SB0, 0x0 ;  /* 0x000080000000791a */ /* 0x000fc80000000000 */
[----:B------:R-:W-:-:S04]  /*8d00*/  UIADD3 UR4, UPT, UPT, UR4, 0x90, URZ ;  /* 0x0000009004047890 */ /* 0x000fc8000fffe0ff */
[----:B------:R-:W-:-:S09]  /*8d10*/  UPRMT UR4, UR37, 0x654, UR4 ;  /* 0x0000065425047896 */ /* 0x000fd20008000004 */
[----:B------:R-:W-:Y:S01]  /*8d20*/  SYNCS.ARRIVE.TRANS64.RED.A1T0 RZ, [UR4], RZ ;  /* 0x000000ffffff79a7 */ /* 0x000fe20008100404 */
[----:B------:R-:W-:Y:S05]  /*8d30*/  EXIT ;  /* 0x000000000000794d */ /* 0x000fea0003800000 */
.L_x_24:
[----:B--2---:R2:W1:Y:S02]  /*8d40*/  SYNCS.PHASECHK.TRANS64.TRYWAIT P0, [R5+URZ+0x110], R4 ;  /* 0x00011004050075a7 */ /* 0x00446400080011ff */
[----:B-1----:R-:W-:Y:S05]  /*8d50*/  @!P0 NANOSLEEP.SYNCS 0x989680 ;  /* 0x009896800000895d */ /* 0x002fea0003900000 */
[----:B------:R-:W1:Y:S02]  /*8d60*/  @!P0 SYNCS.PHASECHK.TRANS64 P0, [R5+URZ+0x110], R4 ;  /* 0x00011004050085a7 */ /* 0x000e6400080010ff */
[----:B-1----:R-:W-:Y:S05]  /*8d70*/  @!P0 BRA `(.L_x_24) ;  /* 0xfffffffc00f08947 */ /* 0x002fea000383ffff */
[----:B------:R-:W-:Y:S05]  /*8d80*/  BRA `(.L_x_140) ;  /* 0xffffff8800847947 */ /* 0x000fea000383ffff */
.L_x_27:
[----:B------:R-:W-:-:S07]  /*8d90*/  MOV R4, UR9 ;  /* 0x0000000900047c02 */ /* 0x000fce0008000f00 */
.L_x_141:
[----:B-1----:R1:W2:Y:S02]  /*8da0*/  SYNCS.PHASECHK.TRANS64.TRYWAIT P0, [R4+URZ+0x38], R7 ;  /* 0x00003807040075a7 */ /* 0x0022a400080011ff */
[----:B--2---:R-:W-:Y:S05]  /*8db0*/  @!P0 NANOSLEEP.SYNCS 0x989680 ;  /* 0x009896800000895d */ /* 0x004fea0003900000 */
[----:B------:R-:W2:Y:S02]  /*8dc0*/  @!P0 SYNCS.PHASECHK.TRANS64 P0, [R4+URZ+0x38], R7 ;  /* 0x00003807040085a7 */ /* 0x000ea400080010ff */
[----:B--2---:R-:W-:Y:S05]  /*8dd0*/  @!P0 BRA `(.L_x_141) ;  /* 0xfffffffc00f08947 */ /* 0x004fea000383ffff */
[----:B------:R-:W-:Y:S05]  /*8de0*/  BRA `(.L_x_26) ;  /* 0xffffff8800f87947 */ /* 0x000fea000383ffff */
.L_x_29:
[----:B-1----:R1:W2:Y:S02]  /*8df0*/  SYNCS.PHASECHK.TRANS64.TRYWAIT P0, [R8+URZ+0xc0], R5 ;  /* 0x0000c005080075a7 */ /* 0x0022a400080011ff */
[----:B--2---:R-:W-:Y:S05]  /*8e00*/  @!P0 NANOSLEEP.SYNCS 0x989680 ;  /* 0x009896800000895d */ /* 0x004fea0003900000 */
[----:B------:R-:W2:Y:S02]  /*8e10*/  @!P0 SYNCS.PHASECHK.TRANS64 P0, [R8+URZ+0xc0], R5 ;  /* 0x0000c005080085a7 */ /* 0x000ea400080010ff */
[----:B--2---:R-:W-:Y:S05]  /*8e20*/  @!P0 BRA `(.L_x_29) ;  /* 0xfffffffc00f08947 */ /* 0x004fea000383ffff */
[----:B------:R-:W-:Y:S05]  /*8e30*/  BRA `(.L_x_142) ;  /* 0xffffff8c00947947 */ /* 0x000fea000383ffff */
.L_x_33:
[----:B----4-:R-:W-:-:S07]  /*8e40*/  MOV R0, UR4 ;  /* 0x0000000400007c02 */ /* 0x010fce0008000f00 */
.L_x_143:
[----:B-1----:R1:W2:Y:S02]  /*8e50*/  SYNCS.PHASECHK.TRANS64.TRYWAIT P0, [R0+URZ], R3 ;  /* 0x00000003000075a7 */ /* 0x0022a400080011ff */
[----:B--2---:R-:W-:Y:S05]  /*8e60*/  @!P0 NANOSLEEP.SYNCS 0x989680 ;  /* 0x009896800000895d */ /* 0x004fea0003900000 */
[----:B------:R-:W2:Y:S02]  /*8e70*/  @!P0 SYNCS.PHASECHK.TRANS64 P0, [R0+URZ], R3 ;  /* 0x00000003000085a7 */ /* 0x000ea400080010ff */
[----:B--2---:R-:W-:Y:S05]  /*8e80*/  @!P0 BRA `(.L_x_143) ;  /* 0xfffffffc00f08947 */ /* 0x004fea000383ffff */
[----:B------:R-:W-:Y:S05]  /*8e90*/  BRA `(.L_x_144) ;  /* 0xffffff9400047947 */ /* 0x000fea000383ffff */
.L_x_34:
[----:B----4-:R-:W-:-:S07]  /*8ea0*/  MOV R0, UR4 ;  /* 0x0000000400007c02 */ /* 0x010fce0008000f00 */
.L_x_145:
[----:B-1----:R1:W2:Y:S02]  /*8eb0*/  SYNCS.PHASECHK.TRANS64.TRYWAIT P0, [R0+URZ], R3 ;  /* 0x00000003000075a7 */ /* 0x0022a400080011ff */
[----:B--2---:R-:W-:Y:S05]  /*8ec0*/  @!P0 NANOSLEEP.SYNCS 0x989680 ;  /* 0x009896800000895d */ /* 0x004fea0003900000 */
[----:B------:R-:W2:Y:S02]  /*8ed0*/  @!P0 SYNCS.PHASECHK.TRANS64 P0, [R0+URZ], R3 ;  /* 0x00000003000085a7 */ /* 0x000ea400080010ff */
[----:B--2---:R-:W-:Y:S05]  /*8ee0*/  @!P0 BRA `(.L_x_145) ;  /* 0xfffffffc00f08947 */ /* 0x004fea000383ffff */
[----:B------:R-:W-:Y:S05]  /*8ef0*/  BRA `(.L_x_146) ;  /* 0xffffff9400107947 */ /* 0x000fea000383ffff */
.L_x_35:
[----:B----4-:R-:W-:-:S07]  /*8f00*/  MOV R0, UR4 ;  /* 0x0000000400007c02 */ /* 0x010fce0008000f00 */
.L_x_147:
[----:B-1----:R1:W2:Y:S02]  /*8f10*/  SYNCS.PHASECHK.TRANS64.TRYWAIT P0, [R0+URZ], R3 ;  /* 0x00000003000075a7 */ /* 0x0022a400080011ff */
[----:B--2---:R-:W-:Y:S05]  /*8f20*/  @!P0 NANOSLEEP.SYNCS 0x989680 ;  /* 0x009896800000895d */ /* 0x004fea0003900000 */
[----:B------:R-:W2:Y:S02]  /*8f30*/  @!P0 SYNCS.PHASECHK.TRANS64 P0, [R0+URZ], R3 ;  /* 0x00000003000085a7 */ /* 0x000ea400080010ff */
[----:B--2---:R-:W-:Y:S05]  /*8f40*/  @!P0 BRA `(.L_x_147) ;  /* 0xfffffffc00f08947 */ /* 0x004fea000383ffff */
[----:B------:R-:W-:Y:S05]  /*8f50*/  BRA `(.L_x_148) ;  /* 0xffffff94001c7947 */ /* 0x000fea000383ffff */
.L_x_36:
[----:B----4-:R-:W-:-:S07]  /*8f60*/  MOV R0, UR4 ;  /* 0x0000000400007c02 */ /* 0x010fce0008000f00 */
.L_x_149:
[----:B-1----:R1:W2:Y:S02]  /*8f70*/  SYNCS.PHASECHK.TRANS64.TRYWAIT P0, [R0+URZ], R3 ;  /* 0x00000003000075a7 */ /* 0x0022a400080011ff */
[----:B--2---:R-:W-:Y:S05]  /*8f80*/  @!P0 NANOSLEEP.SYNCS 0x989680 ;  /* 0x009896800000895d */ /* 0x004fea0003900000 */
[----:B------:R-:W2:Y:S02]  /*8f90*/  @!P0 SYNCS.PHASECHK.TRANS64 P0, [R0+URZ], R3 ;  /* 0x00000003000085a7 */ /* 0x000ea400080010ff */
[----:B--2---:R-:W-:Y:S05]  /*8fa0*/  @!P0 BRA `(.L_x_149) ;  /* 0xfffffffc00f08947 */ /* 0x004fea000383ffff */
[----:B------:R-:W-:Y:S05]  /*8fb0*/  BRA `(.L_x_150) ;  /* 0xffffff9400287947 */ /* 0x000fea000383ffff */
.L_x_37:
[----:B----4-:R-:W-:-:S07]  /*8fc0*/  MOV R0, UR4 ;  /* 0x0000000400007c02 */ /* 0x010fce0008000f00 */
.L_x_151:
[----:B-1----:R1:W2:Y:S02]  /*8fd0*/  SYNCS.PHASECHK.TRANS64.TRYWAIT P0, [R0+URZ], R3 ;  /* 0x00000003000075a7 */ /* 0x0022a400080011ff */
[----:B--2---:R-:W-:Y:S05]  /*8fe0*/  @!P0 NANOSLEEP.SYNCS 0x989680 ;  /* 0x009896800000895d */ /* 0x004fea0003900000 */
[----:B------:R-:W2:Y:S02]  /*8ff0*/  @!P0 SYNCS.PHASECHK.TRANS64 P0, [R0+URZ], R3 ;  /* 0x00000003000085a7 */ /* 0x000ea400080010ff */
[----:B--2---:R-:W-:Y:S05]  /*9000*/  @!P0 BRA `(.L_x_151) ;  /* 0xfffffffc00f08947 */ /* 0x004fea000383ffff */
[----:B------:R-:W-:Y:S05]  /*9010*/  BRA `(.L_x_152) ;  /* 0xffffff9400347947 */ /* 0x000fea000383ffff */
.L_x_38:
[----:B----4-:R-:W-:-:S07]  /*9020*/  MOV R0, UR4 ;  /* 0x0000000400007c02 */ /* 0x010fce0008000f00 */
.L_x_153:
[----:B-1----:R1:W2:Y:S02]  /*9030*/  SYNCS.PHASECHK.TRANS64.TRYWAIT P0, [R0+URZ], R3 ;  /* 0x00000003000075a7 */ /* 0x0022a400080011ff */
[----:B--2---:R-:W-:Y:S05]  /*9040*/  @!P0 NANOSLEEP.SYNCS 0x989680 ;  /* 0x009896800000895d */ /* 0x004fea0003900000 */
[----:B------:R-:W2:Y:S02]  /*9050*/  @!P0 SYNCS.PHASECHK.TRANS64 P0, [R0+URZ], R3 ;  /* 0x00000003000085a7 */ /* 0x000ea400080010ff */
[----:B--2---:R-:W-:Y:S05]  /*9060*/  @!P0 BRA `(.L_x_153) ;  /* 0xfffffffc00f08947 */ /* 0x004fea000383ffff */
[----:B------:R-:W-:Y:S05]  /*9070*/  BRA `(.L_x_154) ;  /* 0xffffff9400407947 */ /* 0x000fea000383ffff */
.L_x_41:
[----:B-1----:R1:W2:Y:S02]  /*9080*/  SYNCS.PHASECHK.TRANS64.TRYWAIT P0, [R0+URZ+0x100], R5 ;  /* 0x00010005000075a7 */ /* 0x0022a400080011ff */
[----:B--2---:R-:W-:Y:S05]  /*9090*/  @!P0 NANOSLEEP.SYNCS 0x989680 ;  /* 0x009896800000895d */ /* 0x004fea0003900000 */
[----:B------:R-:W2:Y:S02]  /*90a0*/  @!P0 SYNCS.PHASECHK.TRANS64 P0, [R0+URZ+0x100], R5 ;  /* 0x00010005000085a7 */ /* 0x000ea400080010ff */
[----:B--2---:R-:W-:Y:S05]  /*90b0*/  @!P0 BRA `(.L_x_41) ;  /* 0xfffffffc00f08947 */ /* 0x004fea000383ffff */
[----:B------:R-:W-:Y:S05]  /*90c0*/  BRA `(.L_x_155) ;  /* 0xffffff94009c7947 */ /* 0x000fea000383ffff */
.L_x_42:
[----:B------:R-:W-:-:S07]  /*90d0*/  MOV R0, UR5 ;  /* 0x0000000500007c02 */ /* 0x000fce0008000f00 */
.L_x_156:
[----:B-1----:R1:W2:Y:S02]  /*90e0*/  SYNCS.PHASECHK.TRANS64.TRYWAIT P0, [R0+URZ+0xd0], R7 ;  /* 0x0000d007000075a7 */ /* 0x0022a400080011ff */
[----:B--2---:R-:W-:Y:S05]  /*90f0*/  @!P0 NANOSLEEP.SYNCS 0x989680 ;  /* 0x009896800000895d */ /* 0x004fea0003900000 */
[----:B------:R-:W2:Y:S02]  /*9100*/  @!P0 SYNCS.PHASECHK.TRANS64 P0, [R0+URZ+0xd0], R7 ;  /* 0x0000d007000085a7 */ /* 0x000ea400080010ff */
[----:B--2---:R-:W-:Y:S05]  /*9110*/  @!P0 BRA `(.L_x_156) ;  /* 0xfffffffc00f08947 */ /* 0x004fea000383ffff */
[----:B------:R-:W-:Y:S05]  /*9120*/  BRA `(.L_x_157) ;  /* 0xffffff9400ac7947 */ /* 0x000fea000383ffff */
.L_x_43:
[----:B-1----:R1:W2:Y:S02]  /*9130*/  SYNCS.PHASECHK.TRANS64.TRYWAIT P1, [R0+URZ+0xc0], R5 ;  /* 0x0000c005000075a7 */ /* 0x0022a400080211ff */
[----:B--2---:R-:W-:Y:S05]  /*9140*/  @!P1 NANOSLEEP.SYNCS 0x989680 ;  /* 0x009896800000995d */ /* 0x004fea0003900000 */
[----:B------:R-:W2:Y:S02]  /*9150*/  @!P1 SYNCS.PHASECHK.TRANS64 P1, [R0+URZ+0xc0], R5 ;  /* 0x0000c005000095a7 */ /* 0x000ea400080210ff */
[----:B--2---:R-:W-:Y:S05]  /*9160*/  @!P1 BRA `(.L_x_43) ;  /* 0xfffffffc00f09947 */ /* 0x004fea000383ffff */
[----:B------:R-:W-:Y:S05]  /*9170*/  BRA `(.L_x_158) ;  /* 0xffffff9400dc7947 */ /* 0x000fea000383ffff */
.L_x_46:
[----:B------:R-:W-:-:S07]  /*9180*/  MOV R0, UR5 ;  /* 0x0000000500007c02 */ /* 0x000fce0008000f00 */
.L_x_159:
[----:B-1----:R1:W2:Y:S02]  /*9190*/  SYNCS.PHASECHK.TRANS64.TRYWAIT P0, [R0+URZ+0xd0], R3 ;  /* 0x0000d003000075a7 */ /* 0x0022a400080011ff */
[----:B--2---:R-:W-:Y:S05]  /*91a0*/  @!P0 NANOSLEEP.SYNCS 0x989680 ;  /* 0x009896800000895d */ /* 0x004fea0003900000 */
[----:B------:R-:W2:Y:S02]  /*91b0*/  @!P0 SYNCS.PHASECHK.TRANS64 P0, [R0+URZ+0xd0], R3 ;  /* 0x0000d003000085a7 */ /* 0x000ea400080010ff */
[----:B--2---:R-:W-:Y:S05]  /*91c0*/  @!P0 BRA `(.L_x_159) ;  /* 0xfffffffc00f08947 */ /* 0x004fea000383ffff */
[----:B------:R-:W-:Y:S05]  /*91d0*/  BRA `(.L_x_45) ;  /* 0xffffff9800307947 */ /* 0x000fea000383ffff */
.L_x_55:
[----:B-1----:R-:W-:-:S04]  /*91e0*/  MOV R4, UR6 ;  /* 0x0000000600047c02 */ /* 0x002fc80008000f00 */
[----:B------:R1:W2:Y:S03]  /*91f0*/  SYNCS.PHASECHK.TRANS64.TRYWAIT P0, [R4+URZ+0x8], R5 ;  /* 0x00000805040075a7 */ /* 0x0002a600080011ff */
[----:B--2---:R-:W-:Y:S05]  /*9200*/  @!P0 NANOSLEEP.SYNCS 0x989680 ;  /* 0x009896800000895d */ /* 0x004fea0003900000 */
[----:B------:R-:W2:Y:S02]  /*9210*/  @!P0 SYNCS.PHASECHK.TRANS64 P0, [R4+URZ+0x8], R5 ;  /* 0x00000805040085a7 */ /* 0x000ea400080010ff */
[----:B--2---:R-:W-:Y:S05]  /*9220*/  @!P0 BRA `(.L_x_55) ;  /* 0xfffffffc00ec8947 */ /* 0x004fea000383ffff */
[----:B------:R-:W-:Y:S05]  /*9230*/  BRA `(.L_x_54) ;  /* 0xffffff9800e47947 */ /* 0x000fea000383ffff */
.L_x_57:
[----:B------:R-:W-:Y:S01]  /*9240*/  BSSY B0, `(.L_x_160) ;  /* 0x0000006000007945 */ /* 0x000fe20003800000 */
[----:B------:R-:W-:-:S07]  /*9250*/  MOV R15, 0xffffffff ;  /* 0xffffffff000f7802 */ /* 0x000fce0000000f00 */
[----:B-1---5:R-:W-:Y:S05]  /*9260*/  WARPSYNC.COLLECTIVE R15, `(.L_x_161) ;  /* 0x000000000f0c7348 */ /* 0x022fea0003c00000 */
[----:B------:R-:W-:Y:S02]  /*9270*/  ELECT P6, UR79, PT ;  /* 0x00000000004f782f */ /* 0x000fe400038c0000 */
[----:B------:R-:W-:Y:S01]  /*9280*/  MOV R14, UR79 ;  /* 0x0000004f000e7c02 */ /* 0x000fe20008000f00 */
[----:B-1---5:R-:W-:Y:S10]  /*9290*/  ENDCOLLECTIVE ;  /* 0x000000000000791b */ /* 0x022ff40003800000 */
.L_x_161:
[----:B------:R-:W-:Y:S05]  /*92a0*/  BSYNC B0 ;  /* 0x0000000000007941 */ /* 0x000fea0003800000 */
.L_x_160:
[----:B------:R-:W-:Y:S05]  /*92b0*/  BRA `(.L_x_162) ;  /* 0xffffff9c00147947 */ /* 0x000fea000383ffff */
.L_x_59:
[----:B-1----:R-:W-:-:S04]  /*92c0*/  MOV R2, UR6 ;  /* 0x0000000600027c02 */ /* 0x002fc80008000f00 */
[----:B------:R1:W2:Y:S03]  /*92d0*/  SYNCS.PHASECHK.TRANS64.TRYWAIT P0, [R2+URZ+0x8], R3 ;  /* 0x00000803020075a7 */ /* 0x0002a600080011ff */
[----:B--2---:R-:W-:Y:S05]  /*92e0*/  @!P0 NANOSLEEP.SYNCS 0x989680 ;  /* 0x009896800000895d */ /* 0x004fea0003900000 */
[----:B------:R-:W2:Y:S02]  /*92f0*/  @!P0 SYNCS.PHASECHK.TRANS64 P0, [R2+URZ+0x8], R3 ;  /* 0x00000803020085a7 */ /* 0x000ea400080010ff */
[----:B--2---:R-:W-:Y:S05]  /*9300*/  @!P0 BRA `(.L_x_59) ;  /* 0xfffffffc00ec8947 */ /* 0x004fea000383ffff */
[----:B------:R-:W-:Y:S05]  /*9310*/  BRA `(.L_x_58) ;  /* 0xffffff9c00187947 */ /* 0x000fea000383ffff */
.L_x_60:
[----:B-1----:R1:W2:Y:S02]  /*9320*/  SYNCS.PHASECHK.TRANS64.TRYWAIT P0, [R0+URZ+0xc0], R5 ;  /* 0x0000c005000075a7 */ /* 0x0022a400080011ff */
[----:B--2---:R-:W-:Y:S05]  /*9330*/  @!P0 NANOSLEEP.SYNCS 0x989680 ;  /* 0x009896800000895d */ /* 0x004fea0003900000 */
[----:B------:R-:W2:Y:S02]  /*9340*/  @!P0 SYNCS.PHASECHK.TRANS64 P0, [R0+URZ+0xc0], R5 ;  /* 0x0000c005000085a7 */ /* 0x000ea400080010ff */
[----:B--2---:R-:W-:Y:S05]  /*9350*/  @!P0 BRA `(.L_x_60) ;  /* 0xfffffffc00f08947 */ /* 0x004fea000383ffff */
[----:B------:R-:W-:Y:S05]  /*9360*/  BRA `(.L_x_163) ;  /* 0xffffffa000387947 */ /* 0x000fea000383ffff */
.L_x_62:
[----:B------:R-:W-:-:S07]  /*9370*/  MOV R0, UR8 ;  /* 0x0000000800007c02 */ /* 0x000fce0008000f00 */
.L_x_164:
[----:B-1----:R1:W2:Y:S02]  /*9380*/  SYNCS.PHASECHK.TRANS64.TRYWAIT P0, [R0+URZ+0xf0], R5 ;  /* 0x0000f005000075a7 */ /* 0x0022a400080011ff */
[----:B--2---:R-:W-:Y:S05]  /*9390*/  @!P0 NANOSLEEP.SYNCS 0x989680 ;  /* 0x009896800000895d */ /* 0x004fea0003900000 */
[----:B------:R-:W2:Y:S02]  /*93a0*/  @!P0 SYNCS.PHASECHK.TRANS64 P0, [R0+URZ+0xf0], R5 ;  /* 0x0000f005000085a7 */ /* 0x000ea400080010ff */
[----:B--2---:R-:W-:Y:S05]  /*93b0*/  @!P0 BRA `(.L_x_164) ;  /* 0xfffffffc00f08947 */ /* 0x004fea000383ffff */
[----:B------:R-:W-:Y:S05]  /*93c0*/  BRA `(.L_x_165) ;  /* 0xffffffa000847947 */ /* 0x000fea000383ffff */
.L_x_65:
[----:B------:R-:W-:Y:S07]  /*93d0*/  MOV R0, UR7 ;  /* 0x0000000700007c02 */ /* 0x000fee0008000f00 */
.L_x_166:
[----:B-1----:R1:W2:Y:S02]  /*93e0*/  SYNCS.PHASECHK.TRANS64.TRYWAIT P0, [R0+URZ], R5 ;  /* 0x00000005000075a7 */ /* 0x0022a400080011ff */
[----:B--2---:R-:W-:Y:S05]  /*93f0*/  @!P0 NANOSLEEP.SYNCS 0x989680 ;  /* 0x009896800000895d */ /* 0x004fea0003900000 */
[----:B------:R-:W2:Y:S02]  /*9400*/  @!P0 SYNCS.PHASECHK.TRANS64 P0, [R0+URZ], R5 ;  /* 0x00000005000085a7 */ /* 0x000ea400080010ff */
[----:B--2---:R-:W-:Y:S05]  /*9410*/  @!P0 BRA `(.L_x_166) ;  /* 0xfffffffc00f08947 */ /* 0x004fea000383ffff */
[----:B------:R-:W-:Y:S05]  /*9420*/  BRA `(.L_x_64) ;  /* 0xffffffa0009c7947 */ /* 0x000fea000383ffff */
.L_x_69:
[----:B-1----:R-:W-:-:S07]  /*9430*/  MOV R0, UR4 ;  /* 0x0000000400007c02 */ /* 0x002fce0008000f00 */
.L_x_167:
[----:B-1----:R1:W2:Y:S02]  /*9440*/  SYNCS.PHASECHK.TRANS64.TRYWAIT P0, [R0+URZ], R3 ;  /* 0x00000003000075a7 */ /* 0x0022a400080011ff */
[----:B--2---:R-:W-:Y:S05]  /*9450*/  @!P0 NANOSLEEP.SYNCS 0x989680 ;  /* 0x009896800000895d */ /* 0x004fea0003900000 */
[----:B------:R-:W2:Y:S02]  /*9460*/  @!P0 SYNCS.PHASECHK.TRANS64 P0, [R0+URZ], R3 ;  /* 0x00000003000085a7 */ /* 0x000ea400080010ff */
[----:B--2---:R-:W-:Y:S05]  /*9470*/  @!P0 BRA `(.L_x_167) ;  /* 0xfffffffc00f08947 */ /* 0x004fea000383ffff */
[----:B------:R-:W-:Y:S05]  /*9480*/  BRA `(.L_x_168) ;  /* 0xffffffa400947947 */ /* 0x000fea000383ffff */
.L_x_72:
[----:B------:R-:W-:-:S07]  /*9490*/  MOV R0, UR6 ;  /* 0x0000000600007c02 */ /* 0x000fce0008000f00 */
.L_x_169:
[----:B-1----:R1:W2:Y:S02]  /*94a0*/  SYNCS.PHASECHK.TRANS64.TRYWAIT P1, [R0+URZ+0x120], R3 ;  /* 0x00012003000075a7 */ /* 0x0022a400080211ff */
[----:B--2---:R-:W-:Y:S05]  /*94b0*/  @!P1 NANOSLEEP.SYNCS 0x989680 ;  /* 0x009896800000995d */ /* 0x004fea0003900000 */
[----:B------:R-:W2:Y:S02]  /*94c0*/  @!P1 SYNCS.PHASECHK.TRANS64 P1, [R0+URZ+0x120], R3 ;  /* 0x00012003000095a7 */ /* 0x000ea400080210ff */
[----:B--2---:R-:W-:Y:S05]  /*94d0*/  @!P1 BRA `(.L_x_169) ;  /* 0xfffffffc00f09947 */ /* 0x004fea000383ffff */
[----:B------:R-:W-:Y:S05]  /*94e0*/  BRA `(.L_x_170) ;  /* 0xffffffa400e07947 */ /* 0x000fea000383ffff */
.L_x_77:
[----:B----4-:R4:W1:Y:S02]  /*94f0*/  SYNCS.PHASECHK.TRANS64.TRYWAIT P0, [R0+URZ+0xc0], R3 ;  /* 0x0000c003000075a7 */ /* 0x01086400080011ff */
[----:B-1----:R-:W-:Y:S05]  /*9500*/  @!P0 NANOSLEEP.SYNCS 0x989680 ;  /* 0x009896800000895d */ /* 0x002fea0003900000 */
[----:B------:R-:W1:Y:S02]  /*9510*/  @!P0 SYNCS.PHASECHK.TRANS64 P0, [R0+URZ+0xc0], R3 ;  /* 0x0000c003000085a7 */ /* 0x000e6400080010ff */
[----:B-1----:R-:W-:Y:S05]  /*9520*/  @!P0 BRA `(.L_x_77) ;  /* 0xfffffffc00f08947 */ /* 0x002fea000383ffff */
[----:B------:R-:W-:Y:S05]  /*9530*/  BRA `(.L_x_171) ;  /* 0xffffffa800fc7947 */ /* 0x000fea000383ffff */
.L_x_80:
[----:B------:R-:W-:Y:S07]  /*9540*/  MOV R0, UR6 ;  /* 0x0000000600007c02 */ /* 0x000fee0008000f00 */
.L_x_172:
[----:B----4-:R4:W1:Y:S02]  /*9550*/  SYNCS.PHASECHK.TRANS64.TRYWAIT P0, [R0+URZ+0xb8], R3 ;  /* 0x0000b803000075a7 */ /* 0x01086400080011ff */
[----:B-1----:R-:W-:Y:S05]  /*9560*/  @!P0 NANOSLEEP.SYNCS 0x989680 ;  /* 0x009896800000895d */ /* 0x002fea0003900000 */
[----:B------:R-:W1:Y:S02]  /*9570*/  @!P0 SYNCS.PHASECHK.TRANS64 P0, [R0+URZ+0xb8], R3 ;  /* 0x0000b803000085a7 */ /* 0x000e6400080010ff */
[----:B-1----:R-:W-:Y:S05]  /*9580*/  @!P0 BRA `(.L_x_172) ;  /* 0xfffffffc00f08947 */ /* 0x002fea000383ffff */
[----:B------:R-:W-:Y:S05]  /*9590*/  BRA `(.L_x_79) ;  /* 0xffffffac00dc7947 */ /* 0x000fea000383ffff */
.L_x_83:
[----:B------:R-:W-:Y:S07]  /*95a0*/  MOV R0, UR6 ;  /* 0x0000000600007c02 */ /* 0x000fee0008000f00 */
.L_x_173:
[----:B--2---:R2:W4:Y:S02]  /*95b0*/  SYNCS.PHASECHK.TRANS64.TRYWAIT P0, [R0+URZ+0x90], R11 ;  /* 0x0000900b000075a7 */ /* 0x00452400080011ff */
[----:B----4-:R-:W-:Y:S05]  /*95c0*/  @!P0 NANOSLEEP.SYNCS 0x989680 ;  /* 0x009896800000895d */ /* 0x010fea0003900000 */
[----:B------:R-:W4:Y:S02]  /*95d0*/  @!P0 SYNCS.PHASECHK.TRANS64 P0, [R0+URZ+0x90], R11 ;  /* 0x0000900b000085a7 */ /* 0x000f2400080010ff */
[----:B----4-:R-:W-:Y:S05]  /*95e0*/  @!P0 BRA `(.L_x_173) ;  /* 0xfffffffc00f08947 */ /* 0x010fea000383ffff */
[----:B------:R-:W-:Y:S05]  /*95f0*/  BRA `(.L_x_174) ;  /* 0xffffffb000547947 */ /* 0x000fea000383ffff */
.L_x_84:
[----:B------:R-:W-:Y:S07]  /*9600*/  MOV R0, UR6 ;  /* 0x0000000600007c02 */ /* 0x000fee0008000f00 */
.L_x_175:
[----:B--2---:R2:W4:Y:S02]  /*9610*/  SYNCS.PHASECHK.TRANS64.TRYWAIT P0, [R0+URZ+0x98], R11 ;  /* 0x0000980b000075a7 */ /* 0x00452400080011ff */
[----:B----4-:R-:W-:Y:S05]  /*9620*/  @!P0 NANOSLEEP.SYNCS 0x989680 ;  /* 0x009896800000895d */ /* 0x010fea0003900000 */
[----:B------:R-:W4:Y:S02]  /*9630*/  @!P0 SYNCS.PHASECHK.TRANS64 P0, [R0+URZ+0x98], R11 ;  /* 0x0000980b000085a7 */ /* 0x000f2400080010ff */
[----:B----4-:R-:W-:Y:S05]  /*9640*/  @!P0 BRA `(.L_x_175) ;  /* 0xfffffffc00f08947 */ /* 0x010fea000383ffff */
[----:B------:R-:W-:Y:S05]  /*9650*/  BRA `(.L_x_176) ;  /* 0xffffffb000e47947 */ /* 0x000fea000383ffff */
.L_x_85:
[----:B------:R-:W-:Y:S07]  /*9660*/  MOV R0, UR6 ;  /* 0x0000000600007c02 */ /* 0x000fee0008000f00 */
.L_x_177:
[----:B--2---:R2:W4:Y:S02]  /*9670*/  SYNCS.PHASECHK.TRANS64.TRYWAIT P0, [R0+URZ+0xa0], R11 ;  /* 0x0000a00b000075a7 */ /* 0x00452400080011ff */
[----:B----4-:R-:W-:Y:S05]  /*9680*/  @!P0 NANOSLEEP.SYNCS 0x989680 ;  /* 0x009896800000895d */ /* 0x010fea0003900000 */
[----:B------:R-:W4:Y:S02]  /*9690*/  @!P0 SYNCS.PHASECHK.TRANS64 P0, [R0+URZ+0xa0], R11 ;  /* 0x0000a00b000085a7 */ /* 0x000f2400080010ff */
[----:B----4-:R-:W-:Y:S05]  /*96a0*/  @!P0 BRA `(.L_x_177) ;  /* 0xfffffffc00f08947 */ /* 0x010fea000383ffff */
[----:B------:R-:W-:Y:S05]  /*96b0*/  BRA `(.L_x_178) ;  /* 0xffffffb4007c7947 */ /* 0x000fea000383ffff */
.L_x_86:
[----:B------:R-:W-:Y:S07]  /*96c0*/  MOV R0, UR6 ;  /* 0x0000000600007c02 */ /* 0x000fee0008000f00 */
.L_x_179:
[----:B-1----:R1:W2:Y:S02]  /*96d0*/  SYNCS.PHASECHK.TRANS64.TRYWAIT P0, [R0+URZ+0xa8], R11 ;  /* 0x0000a80b000075a7 */ /* 0x0022a400080011ff */
[----:B--2---:R-:W-:Y:S05]  /*96e0*/  @!P0 NANOSLEEP.SYNCS 0x989680 ;  /* 0x009896800000895d */ /* 0x004fea0003900000 */
[----:B------:R-:W2:Y:S02]  /*96f0*/  @!P0 SYNCS.PHASECHK.TRANS64 P0, [R0+URZ+0xa8], R11 ;  /* 0x0000a80b000085a7 */ /* 0x000ea400080010ff */
[----:B--2---:R-:W-:Y:S05]  /*9700*/  @!P0 BRA `(.L_x_179) ;  /* 0xfffffffc00f08947 */ /* 0x004fea000383ffff */
[----:B------:R-:W-:Y:S05]  /*9710*/  BRA `(.L_x_180) ;  /* 0xffffffb800547947 */ /* 0x000fea000383ffff */
.L_x_88:
[----:B------:R-:W-:-:S07]  /*9720*/  MOV R0, UR6 ;  /* 0x0000000600007c02 */ /* 0x000fce0008000f00 */
.L_x_181:
[----:B-1----:R1:W2:Y:S02]  /*9730*/  SYNCS.PHASECHK.TRANS64.TRYWAIT P0, [R0+URZ+0x90], R3 ;  /* 0x00009003000075a7 */ /* 0x0022a400080011ff */
[----:B--2---:R-:W-:Y:S05]  /*9740*/  @!P0 NANOSLEEP.SYNCS 0x989680 ;  /* 0x009896800000895d */ /* 0x004fea0003900000 */
[----:B------:R-:W2:Y:S02]  /*9750*/  @!P0 SYNCS.PHASECHK.TRANS64 P0, [R0+URZ+0x90], R3 ;  /* 0x00009003000085a7 */ /* 0x000ea400080010ff */
[----:B--2---:R-:W-:Y:S05]  /*9760*/  @!P0 BRA `(.L_x_181) ;  /* 0xfffffffc00f08947 */ /* 0x004fea000383ffff */
[----:B------:R-:W-:Y:S05]  /*9770*/  BRA `(.L_x_182) ;  /* 0xffffffbc00147947 */ /* 0x000fea000383ffff */
.L_x_89:
[----:B-1----:R-:W-:-:S07]  /*9780*/  MOV R0, UR6 ;  /* 0x0000000600007c02 */ /* 0x002fce0008000f00 */
.L_x_183:
[----:B-1----:R1:W2:Y:S02]  /*9790*/  SYNCS.PHASECHK.TRANS64.TRYWAIT P0, [R0+URZ+0x98], R3 ;  /* 0x00009803000075a7 */ /* 0x0022a400080011ff */
[----:B--2---:R-:W-:Y:S05]  /*97a0*/  @!P0 NANOSLEEP.SYNCS 0x989680 ;  /* 0x009896800000895d */ /* 0x004fea0003900000 */
[----:B------:R-:W2:Y:S02]  /*97b0*/  @!P0 SYNCS.PHASECHK.TRANS64 P0, [R0+URZ+0x98], R3 ;  /* 0x00009803000085a7 */ /* 0x000ea400080010ff */
[----:B--2---:R-:W-:Y:S05]  /*97c0*/  @!P0 BRA `(.L_x_183) ;  /* 0xfffffffc00f08947 */ /* 0x004fea000383ffff */
[----:B------:R-:W-:Y:S05]  /*97d0*/  BRA `(.L_x_184) ;  /* 0xffffffbc00047947 */ /* 0x000fea000383ffff */
.L_x_90:
[----:B-1----:R-:W-:-:S07]  /*97e0*/  MOV R0, UR6 ;  /* 0x0000000600007c02 */ /* 0x002fce0008000f00 */
.L_x_185:
[----:B-1----:R1:W2:Y:S02]  /*97f0*/  SYNCS.PHASECHK.TRANS64.TRYWAIT P0, [R0+URZ+0xa0], R3 ;  /* 0x0000a003000075a7 */ /* 0x0022a400080011ff */
[----:B--2---:R-:W-:Y:S05]  /*9800*/  @!P0 NANOSLEEP.SYNCS 0x989680 ;  /* 0x009896800000895d */ /* 0x004fea0003900000 */
[----:B------:R-:W2:Y:S02]  /*9810*/  @!P0 SYNCS.PHASECHK.TRANS64 P0, [R0+URZ+0xa0], R3 ;  /* 0x0000a003000085a7 */ /* 0x000ea400080010ff */
[----:B--2---:R-:W-:Y:S05]  /*9820*/  @!P0 BRA `(.L_x_185) ;  /* 0xfffffffc00f08947 */ /* 0x004fea000383ffff */
[----:B------:R-:W-:Y:S05]  /*9830*/  BRA `(.L_x_186) ;  /* 0xffffffb800f47947 */ /* 0x000fea000383ffff */
.L_x_92:
[----:B--2---:R2:W4:Y:S02]  /*9840*/  SYNCS.PHASECHK.TRANS64.TRYWAIT P0, [R0+URZ+0xc0], R3 ;  /* 0x0000c003000075a7 */ /* 0x00452400080011ff */
[----:B----4-:R-:W-:Y:S05]  /*9850*/  @!P0 NANOSLEEP.SYNCS 0x989680 ;  /* 0x009896800000895d */ /* 0x010fea0003900000 */
[----:B------:R-:W4:Y:S02]  /*9860*/  @!P0 SYNCS.PHASECHK.TRANS64 P0, [R0+URZ+0xc0], R3 ;  /* 0x0000c003000085a7 */ /* 0x000f2400080010ff */
[----:B----4-:R-:W-:Y:S05]  /*9870*/  @!P0 BRA `(.L_x_92) ;  /* 0xfffffffc00f08947 */ /* 0x010fea000383ffff */
[----:B------:R-:W-:Y:S05]  /*9880*/  BRA `(.L_x_187) ;  /* 0xffffffbc00b07947 */ /* 0x000fea000383ffff */
.L_x_103:
[----:B-1----:R-:W-:Y:S04]  /*9890*/  MOV R3, UR48 ;  /* 0x0000003000037c02 */ /* 0x002fe80008000f00 */
[----:B------:R1:W3:Y:S03]  /*98a0*/  SYNCS.PHASECHK.TRANS64.TRYWAIT P1, [R3+URZ+0x70], R4 ;  /* 0x00007004030075a7 */ /* 0x0002e600080211ff */
[----:B---3--:R-:W-:Y:S05]  /*98b0*/  @!P1 NANOSLEEP.SYNCS 0x989680 ;  /* 0x009896800000995d */ /* 0x008fea0003900000 */
[----:B------:R-:W3:Y:S02]  /*98c0*/  @!P1 SYNCS.PHASECHK.TRANS64 P1, [R3+URZ+0x70], R4 ;  /* 0x00007004030095a7 */ /* 0x000ee400080210ff */
[----:B---3--:R-:W-:Y:S05]  /*98d0*/  @!P1 BRA `(.L_x_103) ;  /* 0xfffffffc00ec9947 */ /* 0x008fea000383ffff */
[----:B------:R-:W-:Y:S05]  /*98e0*/  BRA `(.L_x_102) ;  /* 0xffffffc800c47947 */ /* 0x000fea000383ffff */
.L_x_105:
[----:B-1----:R1:W4:Y:S02]  /*98f0*/  SYNCS.PHASECHK.TRANS64.TRYWAIT P0, [R79+URZ+0xe0], R0 ;  /* 0x0000e0004f0075a7 */ /* 0x00232400080011ff */
[----:B----4-:R-:W-:Y:S05]  /*9900*/  @!P0 NANOSLEEP.SYNCS 0x989680 ;  /* 0x009896800000895d */ /* 0x010fea0003900000 */
[----:B------:R-:W4:Y:S02]  /*9910*/  @!P0 SYNCS.PHASECHK.TRANS64 P0, [R79+URZ+0xe0], R0 ;  /* 0x0000e0004f0085a7 */ /* 0x000f2400080010ff */
[----:B----4-:R-:W-:Y:S05]  /*9920*/  @!P0 BRA `(.L_x_105) ;  /* 0xfffffffc00f08947 */ /* 0x010fea000383ffff */
[----:B------:R-:W-:Y:S05]  /*9930*/  BRA `(.L_x_104) ;  /* 0xffffffcc001c7947 */ /* 0x000fea000383ffff */
.L_x_114:
[----:B-1----:R1:W2:Y:S02]  /*9940*/  SYNCS.PHASECHK.TRANS64.TRYWAIT P0, [R3+URZ+0x70], R0 ;  /* 0x00007000030075a7 */ /* 0x0022a400080011ff */
[----:B--2---:R-:W-:Y:S05]  /*9950*/  @!P0 NANOSLEEP.SYNCS 0x989680 ;  /* 0x009896800000895d */ /* 0x004fea0003900000 */
[----:B------:R-:W2:Y:S02]  /*9960*/  @!P0 SYNCS.PHASECHK.TRANS64 P0, [R3+URZ+0x70], R0 ;  /* 0x00007000030085a7 */ /* 0x000ea400080010ff */
[----:B--2---:R-:W-:Y:S05]  /*9970*/  @!P0 BRA `(.L_x_114) ;  /* 0xfffffffc00f08947 */ /* 0x004fea000383ffff */
[----:B------:R-:W-:Y:S05]  /*9980*/  BRA `(.L_x_113) ;  /* 0xffffffd400187947 */ /* 0x000fea000383ffff */
.L_x_122:
[----:B-1----:R1:W2:Y:S02]  /*9990*/  SYNCS.PHASECHK.TRANS64.TRYWAIT P0, [R3+URZ+0x70], R6 ;  /* 0x00007006030075a7 */ /* 0x0022a400080011ff */
[----:B--2---:R-:W-:Y:S05]  /*99a0*/  @!P0 NANOSLEEP.SYNCS 0x989680 ;  /* 0x009896800000895d */ /* 0x004fea0003900000 */
[----:B------:R-:W2:Y:S02]  /*99b0*/  @!P0 SYNCS.PHASECHK.TRANS64 P0, [R3+URZ+0x70], R6 ;  /* 0x00007006030085a7 */ /* 0x000ea400080010ff */
[----:B--2---:R-:W-:Y:S05]  /*99c0*/  @!P0 BRA `(.L_x_122) ;  /* 0xfffffffc00f08947 */ /* 0x004fea000383ffff */
[----:B------:R-:W-:Y:S05]  /*99d0*/  BRA `(.L_x_121) ;  /* 0xffffffdc00787947 */ /* 0x000fea000383ffff */
.L_x_130:
[----:B-1----:R1:W2:Y:S02]  /*99e0*/  SYNCS.PHASECHK.TRANS64.TRYWAIT P0, [R20+URZ+0x70], R3 ;  /* 0x00007003140075a7 */ /* 0x0022a400080011ff */
[----:B--2---:R-:W-:Y:S05]  /*99f0*/  @!P0 NANOSLEEP.SYNCS 0x989680 ;  /* 0x009896800000895d */ /* 0x004fea0003900000 */
[----:B------:R-:W2:Y:S02]  /*9a00*/  @!P0 SYNCS.PHASECHK.TRANS64 P0, [R20+URZ+0x70], R3 ;  /* 0x00007003140085a7 */ /* 0x000ea400080010ff */
[----:B--2---:R-:W-:Y:S05]  /*9a10*/  @!P0 BRA `(.L_x_130) ;  /* 0xfffffffc00f08947 */ /* 0x004fea000383ffff */
[----:B------:R-:W-:Y:S05]  /*9a20*/  BRA `(.L_x_129) ;  /* 0xffffffe400d87947 */ /* 0x000fea000383ffff */
        .weak           $__internal_0_$__cuda_sm10x_tcgen05_guardrail_trap_col_being_dealloced_not_returned_by_alloc
        .type           $__internal_0_$__cuda_sm10x_tcgen05_guardrail_trap_col_being_dealloced_not_returned_by_alloc,@function
        .size           $__internal_0_$__cuda_sm10x_tcgen05_guardrail_trap_col_being_dealloced_not_returned_by_alloc,($__internal_1_$__cuda_sm10x_tcgen05_guardrail_trap_phase_invalid_during_alloc - $__internal_0_$__cuda_sm10x_tcgen05_guardrail_trap_col_being_dealloced_not_returned_by_alloc)
$__internal_0_$__cuda_sm10x_tcgen05_guardrail_trap_col_being_dealloced_not_returned_by_alloc:
[----:B------:R-:W-:Y:S05]  /*9a30*/  BPT.TRAP 0x1 ;  /* 0x000000040000795c */ /* 0x000fea0000300000 */
[----:B------:R-:W-:-:S04]  /*9a40*/  HFMA2 R3, -RZ, RZ, 0, 0 ;  /* 0x00000000ff037431 */ /* 0x000fc800000001ff */
[----:B------:R-:W-:Y:S05]  /*9a50*/  RET.REL.NODEC R2 `(_ZN7cutlass13device_kernelINS_4gemm6kernel13GemmUniversalIN4cute5tupleIJiiiiEEENS1_10collective13CollectiveMmaINS1_41MainloopSm100TmaUmmaWarpSpecializedSparseILi7ELi2ELi2ENS5_IJNS4_1CILi2EEENSA_ILi1EEESC_EEEEENS5_IJNSA_ILi256EEENSA_ILi64EEENSA_ILi128EEEEEENS_6half_tENS5_IJNS4_6LayoutINS5_IJiNS5_IJSB_iEEEiEEENS5_IJlNS5_IJSC_SB_EEElEEEEENSK_INS5_IJNS5_IJNS5_IJNSA_ILi8EEESB_SQ_EEEiEEENS5_IJNS5_IJNSA_ILi16EEESB_NSA_ILi4EEEEEEiEEEiEEENS5_IJNS5_IJNS5_IJSH_ST_NSA_ILi2048EEEEEENSA_ILi16384EEEEEENS5_IJNS5_IJSC_NSA_ILi1024EEENSA_ILi32EEEEEElEEElEEEEEEEESJ_NS5_IJlSC_lEEENS4_8TiledMMAINS4_8MMA_AtomIJNS4_33SM100_MMA_F16BF16_2x1SM_SS_SPARSEISJ_SJ_fLi256ELi64ELNS4_4UMMA5MajorE0ELS1E_0ELNS1D_7ScaleInE0ELS1F_0EEEEEENSK_INS5_IJSC_SC_SC_EEENS5_IJNSA_ILi0EEES1J_S1J_EEEEENS5_IJNS4_10UnderscoreES1M_S1M_EEEEENS4_18SM100_TMA_2SM_LOADENS4_14ComposedLayoutINS4_7SwizzleILi3ELi4ELi3EEENS4_25smem_sparse_ptr_flag_bitsILi2ELi16EEENSK_INS5_IJNS5_IJSC_SQ_EEENS5_IJSB_SG_EEEEEENS5_IJNS5_IJS1J_SH_EEESN_EEEEEEEvNS4_8identityES1P_NS1Q_IS1S_NS4_18smem_ptr_flag_bitsILi16EEENSK_INS5_IJSQ_SG_EEENS5_IJSG_SC_EEEEEEEvS22_EENS_8epilogue10collective18CollectiveEpilogueINS2A_23Sm100TmaWarpSpecializedILi4ELi2ELi16ELb1ELb0EEEJNS5_IJSH_SG_SH_EEENS5_IJNSK_ISH_SC_EENSK_IST_SC_EEEEEfNS5_IJSC_llEEEfS2J_NS2A_6fusion15FusionCallbacksIS2E_NS2K_17LinearCombinationIffffLNS_15FloatRoundStyleE2EEES2F_S2I_JEEENS4_5SM1004TMEM4LOAD26SM100_TMEM_LOAD_32dp32b16xENS4_13SM90_TMA_LOADENS1Q_INS1R_ILi2ELi5ELi2EEENS23_ILi32EEENSK_INS5_IJS13_SU_EEENS5_IJSC_S13_EEEEEEENS4_39AutoVectorizingCopyWithAssumedAlignmentILi128EEENS4_14SM90_TMA_STOREES30_S32_S32_EEEvvEEEEvNT_6ParamsE) ;  /* 0xffffff6402687950 */ /* 0x000fea0003c3ffff */
        .weak           $__internal_1_$__cuda_sm10x_tcgen05_guardrail_trap_phase_invalid_during_alloc
        .type           $__internal_1_$__cuda_sm10x_tcgen05_guardrail_trap_phase_invalid_during_alloc,@function
        .size           $__internal_1_$__cuda_sm10x_tcgen05_guardrail_trap_phase_invalid_during_alloc,($__internal_2_$__cuda_sm10x_tcgen05_guardrail_trap_unallocated_columns_being_dealloced - $__internal_1_$__cuda_sm10x_tcgen05_guardrail_trap_phase_invalid_during_alloc)
$__internal_1_$__cuda_sm10x_tcgen05_guardrail_trap_phase_invalid_during_alloc:
[----:B------:R-:W-:Y:S05]  /*9a60*/  BPT.TRAP 0x1 ;  /* 0x000000040000795c */ /* 0x000fea0000300000 */
[----:B------:R-:W-:-:S04]  /*9a70*/  MOV R3, 0x0 ;  /* 0x0000000000037802 */ /* 0x000fc80000000f00 */
[----:B------:R-:W-:Y:S05]  /*9a80*/  RET.REL.NODEC R2 `(_ZN7cutlass13device_kernelINS_4gemm6kernel13GemmUniversalIN4cute5tupleIJiiiiEEENS1_10collective13CollectiveMmaINS1_41MainloopSm100TmaUmmaWarpSpecializedSparseILi7ELi2ELi2ENS5_IJNS4_1CILi2EEENSA_ILi1EEESC_EEEEENS5_IJNSA_ILi256EEENSA_ILi64EEENSA_ILi128EEEEEENS_6half_tENS5_IJNS4_6LayoutINS5_IJiNS5_IJSB_iEEEiEEENS5_IJlNS5_IJSC_SB_EEElEEEEENSK_INS5_IJNS5_IJNS5_IJNSA_ILi8EEESB_SQ_EEEiEEENS5_IJNS5_IJNSA_ILi16EEESB_NSA_ILi4EEEEEEiEEEiEEENS5_IJNS5_IJNS5_IJSH_ST_NSA_ILi2048EEEEEENSA_ILi16384EEEEEENS5_IJNS5_IJSC_NSA_ILi1024EEENSA_ILi32EEEEEElEEElEEEEEEEESJ_NS5_IJlSC_lEEENS4_8TiledMMAINS4_8MMA_AtomIJNS4_33SM100_MMA_F16BF16_2x1SM_SS_SPARSEISJ_SJ_fLi256ELi64ELNS4_4UMMA5MajorE0ELS1E_0ELNS1D_7ScaleInE0ELS1F_0EEEEEENSK_INS5_IJSC_SC_SC_EEENS5_IJNSA_ILi0EEES1J_S1J_EEEEENS5_IJNS4_10UnderscoreES1M_S1M_EEEEENS4_18SM100_TMA_2SM_LOADENS4_14ComposedLayoutINS4_7SwizzleILi3ELi4ELi3EEENS4_25smem_sparse_ptr_flag_bitsILi2ELi16EEENSK_INS5_IJNS5_IJSC_SQ_EEENS5_IJSB_SG_EEEEEENS5_IJNS5_IJS1J_SH_EEESN_EEEEEEEvNS4_8identityES1P_NS1Q_IS1S_NS4_18smem_ptr_flag_bitsILi16EEENSK_INS5_IJSQ_SG_EEENS5_IJSG_SC_EEEEEEEvS22_EENS_8epilogue10collective18CollectiveEpilogueINS2A_23Sm100TmaWarpSpecializedILi4ELi2ELi16ELb1ELb0EEEJNS5_IJSH_SG_SH_EEENS5_IJNSK_ISH_SC_EENSK_IST_SC_EEEEEfNS5_IJSC_llEEEfS2J_NS2A_6fusion15FusionCallbacksIS2E_NS2K_17LinearCombinationIffffLNS_15FloatRoundStyleE2EEES2F_S2I_JEEENS4_5SM1004TMEM4LOAD26SM100_TMEM_LOAD_32dp32b16xENS4_13SM90_TMA_LOADENS1Q_INS1R_ILi2ELi5ELi2EEENS23_ILi32EEENSK_INS5_IJS13_SU_EEENS5_IJSC_S13_EEEEEEENS4_39AutoVectorizingCopyWithAssumedAlignmentILi128EEENS4_14SM90_TMA_STOREES30_S32_S32_EEEvvEEEEvNT_6ParamsE) ;  /* 0xffffff64025c7950 */ /* 0x000fea0003c3ffff */
        .weak           $__internal_2_$__cuda_sm10x_tcgen05_guardrail_trap_unallocated_columns_being_dealloced
        .type           $__internal_2_$__cuda_sm10x_tcgen05_guardrail_trap_unallocated_columns_being_dealloced,@function
        .size           $__internal_2_$__cuda_sm10x_tcgen05_guardrail_trap_unallocated_columns_being_dealloced,(.L_x_189 - $__internal_2_$__cuda_sm10x_tcgen05_guardrail_trap_unallocated_columns_being_dealloced)
$__internal_2_$__cuda_sm10x_tcgen05_guardrail_trap_unallocated_columns_being_dealloced:
[----:B------:R-:W-:Y:S05]  /*9a90*/  BPT.TRAP 0x1 ;  /* 0x000000040000795c */ /* 0x000fea0000300000 */
[----:B------:R-:W-:-:S04]  /*9aa0*/  HFMA2 R3, -RZ, RZ, 0, 0 ;  /* 0x00000000ff037431 */ /* 0x000fc800000001ff */
[----:B------:R-:W-:Y:S05]  /*9ab0*/  RET.REL.NODEC R2 `(_ZN7cutlass13device_kernelINS_4gemm6kernel13GemmUniversalIN4cute5tupleIJiiiiEEENS1_10collective13CollectiveMmaINS1_41MainloopSm100TmaUmmaWarpSpecializedSparseILi7ELi2ELi2ENS5_IJNS4_1CILi2EEENSA_ILi1EEESC_EEEEENS5_IJNSA_ILi256EEENSA_ILi64EEENSA_ILi128EEEEEENS_6half_tENS5_IJNS4_6LayoutINS5_IJiNS5_IJSB_iEEEiEEENS5_IJlNS5_IJSC_SB_EEElEEEEENSK_INS5_IJNS5_IJNS5_IJNSA_ILi8EEESB_SQ_EEEiEEENS5_IJNS5_IJNSA_ILi16EEESB_NSA_ILi4EEEEEEiEEEiEEENS5_IJNS5_IJNS5_IJSH_ST_NSA_ILi2048EEEEEENSA_ILi16384EEEEEENS5_IJNS5_IJSC_NSA_ILi1024EEENSA_ILi32EEEEEElEEElEEEEEEEESJ_NS5_IJlSC_lEEENS4_8TiledMMAINS4_8MMA_AtomIJNS4_33SM100_MMA_F16BF16_2x1SM_SS_SPARSEISJ_SJ_fLi256ELi64ELNS4_4UMMA5MajorE0ELS1E_0ELNS1D_7ScaleInE0ELS1F_0EEEEEENSK_INS5_IJSC_SC_SC_EEENS5_IJNSA_ILi0EEES1J_S1J_EEEEENS5_IJNS4_10UnderscoreES1M_S1M_EEEEENS4_18SM100_TMA_2SM_LOADENS4_14ComposedLayoutINS4_7SwizzleILi3ELi4ELi3EEENS4_25smem_sparse_ptr_flag_bitsILi2ELi16EEENSK_INS5_IJNS5_IJSC_SQ_EEENS5_IJSB_SG_EEEEEENS5_IJNS5_IJS1J_SH_EEESN_EEEEEEEvNS4_8identityES1P_NS1Q_IS1S_NS4_18smem_ptr_flag_bitsILi16EEENSK_INS5_IJSQ_SG_EEENS5_IJSG_SC_EEEEEEEvS22_EENS_8epilogue10collective18CollectiveEpilogueINS2A_23Sm100TmaWarpSpecializedILi4ELi2ELi16ELb1ELb0EEEJNS5_IJSH_SG_SH_EEENS5_IJNSK_ISH_SC_EENSK_IST_SC_EEEEEfNS5_IJSC_llEEEfS2J_NS2A_6fusion15FusionCallbacksIS2E_NS2K_17LinearCombinationIffffLNS_15FloatRoundStyleE2EEES2F_S2I_JEEENS4_5SM1004TMEM4LOAD26SM100_TMEM_LOAD_32dp32b16xENS4_13SM90_TMA_LOADENS1Q_INS1R_ILi2ELi5ELi2EEENS23_ILi32EEENSK_INS5_IJS13_SU_EEENS5_IJSC_S13_EEEEEEENS4_39AutoVectorizingCopyWithAssumedAlignmentILi128EEENS4_14SM90_TMA_STOREES30_S32_S32_EEEvvEEEEvNT_6ParamsE) ;  /* 0xffffff6402507950 */ /* 0x000fea0003c3ffff */
.L_x_188:
[----:B------:R-:W-:-:S00]  /*9ac0*/  BRA `(.L_x_188) ;  /* 0xfffffffc00fc7947 */ /* 0x000fc0000383ffff */
[----:B------:R-:W-:-:S00]  /*9ad0*/  NOP ;  /* 0x0000000000007918 */ /* 0x000fc00000000000 */
        /* <DEDUP_REMOVED lines=10> */
.L_x_189:


//--------------------- .nv.global.init           --------------------------
	.section	.nv.global.init,"aw",@progbits
.nv.global.init:
	.type		$str$27,@object
	.size		$str$27,($str$28 - $str$27)
$str$27:
        /*0000*/ 	.byte	0x28, 0x61, 0x64, 0x64, 0x72, 0x65, 0x73, 0x73, 0x20, 0x26, 0x20, 0x6d, 0x61, 0x73, 0x6b, 0x29
        /*0010*/ 	.byte	0x20, 0x3d, 0x3d, 0x20, 0x30, 0x00
	.type		$str$28,@object
	.size		$str$28,($str$26 - $str$28)
$str$28:
        /*0016*/ 	.byte	0x2f, 0x74, 0x6d, 0x70, 0x2f, 0x63, 0x75, 0x74, 0x6c, 0x61, 0x73, 0x73, 0x5f, 0x73, 0x77, 0x65
        /*0026*/ 	.byte	0x65, 0x70, 0x5f, 0x73, 0x72, 0x63, 0x2f, 0x69, 0x6e, 0x63, 0x6c, 0x75, 0x64, 0x65, 0x2f, 0x63
        /*0036*/ 	.byte	0x75, 0x74, 0x65, 0x2f, 0x70, 0x6f, 0x69, 0x6e, 0x74, 0x65, 0x72, 0x5f, 0x66, 0x6c, 0x61, 0x67
        /*0046*/ 	.byte	0x67, 0x65, 0x64, 0x2e, 0x68, 0x70, 0x70, 0x00
	.type		$str$26,@object
	.size		$str$26,($str$25 - $str$26)
$str$26:
        /*004e*/ 	.byte	0x2f, 0x74, 0x6d, 0x70, 0x2f, 0x63, 0x75, 0x74, 0x6c, 0x61, 0x73, 0x73, 0x5f, 0x73, 0x77, 0x65
        /*005e*/ 	.byte	0x65, 0x70, 0x5f, 0x73, 0x72, 0x63, 0x2f, 0x69, 0x6e, 0x63, 0x6c, 0x75, 0x64, 0x65, 0x2f, 0x63
        /*006e*/ 	.byte	0x75, 0x74, 0x65, 0x2f, 0x61, 0x74, 0x6f, 0x6d, 0x2f, 0x63, 0x6f, 0x70, 0x79, 0x5f, 0x74, 0x72
        /*007e*/ 	.byte	0x61, 0x69, 0x74, 0x73, 0x5f, 0x73, 0x6d, 0x31, 0x30, 0x30, 0x2e, 0x68, 0x70, 0x70, 0x00
	.type		$str$25,@object
	.size		$str$25,(__unnamed_1 - $str$25)
$str$25:
        /*008d*/ 	.byte	0x28, 0x28, 0x75, 0x69, 0x6e, 0x74, 0x33, 0x32, 0x5f, 0x74, 0x28, 0x74, 0x68, 0x72, 0x65, 0x61
        /*009d*/ 	.byte	0x64, 0x49, 0x64, 0x78, 0x2e, 0x78, 0x29, 0x20, 0x2f, 0x20, 0x33, 0x32, 0x29, 0x20, 0x25, 0x20
        /*00ad*/ 	.byte	0x34, 0x29, 0x20, 0x3d, 0x3d, 0x20, 0x28, 0x28, 0x28, 0x74, 0x6d, 0x65, 0x6d, 0x5f, 0x61, 0x64
        /*00bd*/ 	.byte	0x64, 0x72, 0x20, 0x3e, 0x3e, 0x20, 0x31, 0x36, 0x29, 0x20, 0x2f, 0x20, 0x33, 0x32, 0x29, 0x20
        /*00cd*/ 	.byte	0x25, 0x20, 0x34, 0x29, 0x00
	.type		__unnamed_1,@object
	.size		__unnamed_1,(__unnamed_2 - __unnamed_1)
__unnamed_1:
        /*00d2*/ 	.byte	0x61, 0x75, 0x74, 0x6f, 0x20, 0x63, 0x75, 0x74, 0x65, 0x3a, 0x3a, 0x61, 0x73, 0x5f, 0x70, 0x6f
        /* <DEDUP_REMOVED lines=23> */
        /*0252*/ 	.byte	0x3a, 0x43, 0x3c, 0x32, 0x30, 0x34, 0x38, 0x3e, 0x3e, 0x3e, 0x3e, 0x5d, 0x00
	.type		__unnamed_2,@object
	.size		__unnamed_2,(.L_2 - __unnamed_2)
__unnamed_2:
        /* <DEDUP_REMOVED lines=42> */
        /*04ff*/ 	.byte	0x3e, 0x5d, 0x00
.L_2:


//--------------------- .nv.shared._ZN7cutlass13device_kernelINS_4gemm6kernel13GemmUniversalIN4cute5tupleIJiiiiEEENS1_10collective13CollectiveMmaINS1_41MainloopSm100TmaUmmaWarpSpecializedSparseILi7ELi2ELi2ENS5_IJNS4_1CILi2EEENSA_ILi1EEESC_EEEEENS5_IJNSA_ILi256EEENSA_ILi64EEENSA_ILi128EEEEEENS_6half_tENS5_IJNS4_6LayoutINS5_IJiNS5_IJSB_iEEEiEEENS5_IJlNS5_IJSC_SB_EEElEEEEENSK_INS5_IJNS5_IJNS5_IJNSA_ILi8EEESB_SQ_EEEiEEENS5_IJNS5_IJNSA_ILi16EEESB_NSA_ILi4EEEEEEiEEEiEEENS5_IJNS5_IJNS5_IJSH_ST_NSA_ILi2048EEEEEENSA_ILi16384EEEEEENS5_IJNS5_IJSC_NSA_ILi1024EEENSA_ILi32EEEEEElEEElEEEEEEEESJ_NS5_IJlSC_lEEENS4_8TiledMMAINS4_8MMA_AtomIJNS4_33SM100_MMA_F16BF16_2x1SM_SS_SPARSEISJ_SJ_fLi256ELi64ELNS4_4UMMA5MajorE0ELS1E_0ELNS1D_7ScaleInE0ELS1F_0EEEEEENSK_INS5_IJSC_SC_SC_EEENS5_IJNSA_ILi0EEES1J_S1J_EEEEENS5_IJNS4_10UnderscoreES1M_S1M_EEEEENS4_18SM100_TMA_2SM_LOADENS4_14ComposedLayoutINS4_7SwizzleILi3ELi4ELi3EEENS4_25smem_sparse_ptr_flag_bitsILi2ELi16EEENSK_INS5_IJNS5_IJSC_SQ_EEENS5_IJSB_SG_EEEEEENS5_IJNS5_IJS1J_SH_EEESN_EEEEEEEvNS4_8identityES1P_NS1Q_IS1S_NS4_18smem_ptr_flag_bitsILi16EEENSK_INS5_IJSQ_SG_EEENS5_IJSG_SC_EEEEEEEvS22_EENS_8epilogue10collective18CollectiveEpilogueINS2A_23Sm100TmaWarpSpecializedILi4ELi2ELi16ELb1ELb0EEEJNS5_IJSH_SG_SH_EEENS5_IJNSK_ISH_SC_EENSK_IST_SC_EEEEEfNS5_IJSC_llEEEfS2J_NS2A_6fusion15FusionCallbacksIS2E_NS2K_17LinearCombinationIffffLNS_15FloatRoundStyleE2EEES2F_S2I_JEEENS4_5SM1004TMEM4LOAD26SM100_TMEM_LOAD_32dp32b16xENS4_13SM90_TMA_LOADENS1Q_INS1R_ILi2ELi5ELi2EEENS23_ILi32EEENSK_INS5_IJS13_SU_EEENS5_IJSC_S13_EEEEEEENS4_39AutoVectorizingCopyWithAssumedAlignmentILi128EEENS4_14SM90_TMA_STOREES30_S32_S32_EEEvvEEEEvNT_6ParamsE --------------------------
	.section	.nv.shared._ZN7cutlass13device_kernelINS_4gemm6kernel13GemmUniversalIN4cute5tupleIJiiiiEEENS1_10collective13CollectiveMmaINS1_41MainloopSm100TmaUmmaWarpSpecializedSparseILi7ELi2ELi2ENS5_IJNS4_1CILi2EEENSA_ILi1EEESC_EEEEENS5_IJNSA_ILi256EEENSA_ILi64EEENSA_ILi128EEEEEENS_6half_tENS5_IJNS4_6LayoutINS5_IJiNS5_IJSB_iEEEiEEENS5_IJlNS5_IJSC_SB_EEElEEEEENSK_INS5_IJNS5_IJNS5_IJNSA_ILi8EEESB_SQ_EEEiEEENS5_IJNS5_IJNSA_ILi16EEESB_NSA_ILi4EEEEEEiEEEiEEENS5_IJNS5_IJNS5_IJSH_ST_NSA_ILi2048EEEEEENSA_ILi16384EEEEEENS5_IJNS5_IJSC_NSA_ILi1024EEENSA_ILi32EEEEEElEEElEEEEEEEESJ_NS5_IJlSC_lEEENS4_8TiledMMAINS4_8MMA_AtomIJNS4_33SM100_MMA_F16BF16_2x1SM_SS_SPARSEISJ_SJ_fLi256ELi64ELNS4_4UMMA5MajorE0ELS1E_0ELNS1D_7ScaleInE0ELS1F_0EEEEEENSK_INS5_IJSC_SC_SC_EEENS5_IJNSA_ILi0EEES1J_S1J_EEEEENS5_IJNS4_10UnderscoreES1M_S1M_EEEEENS4_18SM100_TMA_2SM_LOADENS4_14ComposedLayoutINS4_7SwizzleILi3ELi4ELi3EEENS4_25smem_sparse_ptr_flag_bitsILi2ELi16EEENSK_INS5_IJNS5_IJSC_SQ_EEENS5_IJSB_SG_EEEEEENS5_IJNS5_IJS1J_SH_EEESN_EEEEEEEvNS4_8identityES1P_NS1Q_IS1S_NS4_18smem_ptr_flag_bitsILi16EEENSK_INS5_IJSQ_SG_EEENS5_IJSG_SC_EEEEEEEvS22_EENS_8epilogue10collective18CollectiveEpilogueINS2A_23Sm100TmaWarpSpecializedILi4ELi2ELi16ELb1ELb0EEEJNS5_IJSH_SG_SH_EEENS5_IJNSK_ISH_SC_EENSK_IST_SC_EEEEEfNS5_IJSC_llEEEfS2J_NS2A_6fusion15FusionCallbacksIS2E_NS2K_17LinearCombinationIffffLNS_15FloatRoundStyleE2EEES2F_S2I_JEEENS4_5SM1004TMEM4LOAD26SM100_TMEM_LOAD_32dp32b16xENS4_13SM90_TMA_LOADENS1Q_INS1R_ILi2ELi5ELi2EEENS23_ILi32EEENSK_INS5_IJS13_SU_EEENS5_IJSC_S13_EEEEEEENS4_39AutoVectorizingCopyWithAssumedAlignmentILi128EEENS4_14SM90_TMA_STOREES30_S32_S32_EEEvvEEEEvNT_6ParamsE,"aw",@nobits
	.sectionflags	@""
	.align	16
	.zero		1024


//--------------------- .nv.shared.reserved.0     --------------------------
	.section	.nv.shared.reserved.0,"aw",@nobits
	.weak		__nv_reservedSMEM_offset_0_alias
	.size		__nv_reservedSMEM_offset_0_alias, 0, 64
	.other		__nv_reservedSMEM_offset_0_alias,@"STO_CUDA_RESERVED_SHARED STV_DEFAULT"
__nv_reservedSMEM_offset_0_alias:
	.zero		0
.nv.shared.reserved.0:
	.zero		64
	.weak		__nv_reservedSMEM_tcgen05_partition
	.type		__nv_reservedSMEM_tcgen05_partition,@object
	.size		__nv_reservedSMEM_tcgen05_partition,(.L_0 - __nv_reservedSMEM_tcgen05_partition)
__nv_reservedSMEM_tcgen05_partition:
	.zero		32
.L_0:


//--------------------- .nv.global                --------------------------
	.section	.nv.global,"aw",@nobits
.nv.global:
	.type		_ZN39_INTERNAL_3e6fd5a5_4_k_cu_46338850_29624cute1_E,@object
	.size		_ZN39_INTERNAL_3e6fd5a5_4_k_cu_46338850_29624cute1_E,(_ZN39_INTERNAL_3e6fd5a5_4_k_cu_46338850_29624cuda3std3__45__cpo6cbeginE - _ZN39_INTERNAL_3e6fd5a5_4_k_cu_46338850_29624cute1_E)
_ZN39_INTERNAL_3e6fd5a5_4_k_cu_46338850_29624cute1_E:
	.zero		1
	.type		_ZN39_INTERNAL_3e6fd5a5_4_k_cu_46338850_29624cuda3std3__45__cpo6cbeginE,@object
	.size		_ZN39_INTERNAL_3e6fd5a5_4_k_cu_46338850_29624cuda3std3__45__cpo6cbeginE,(_ZN39_INTERNAL_3e6fd5a5_4_k_cu_46338850_29624cuda3std3__48in_placeE - _ZN39_INTERNAL_3e6fd5a5_4_k_cu_46338850_29624cuda3std3__45__cpo6cbeginE)
_ZN39_INTERNAL_3e6fd5a5_4_k_cu_46338850_29624cuda3std3__45__cpo6cbeginE:
	.zero		1
	.type		_ZN39_INTERNAL_3e6fd5a5_4_k_cu_46338850_29624cuda3std3__48in_placeE,@object
	.size		_ZN39_INTERNAL_3e6fd5a5_4_k_cu_46338850_29624cuda3std3__48in_placeE,(_ZN39_INTERNAL_3e6fd5a5_4_k_cu_46338850_29624cuda3std6ranges3__45__cpo9iter_moveE - _ZN39_INTERNAL_3e6fd5a5_4_k_cu_46338850_29624cuda3std3__48in_placeE)
_ZN39_INTERNAL_3e6fd5a5_4_k_cu_46338850_29624cuda3std3__48in_placeE:
	.zero		1
	.type		_ZN39_INTERNAL_3e6fd5a5_4_k_cu_46338850_29624cuda3std6ranges3__45__cpo9iter_moveE,@object
	.size		_ZN39_INTERNAL_3e6fd5a5_4_k_cu_46338850_29624cuda3std6ranges3__45__cpo9iter_moveE,(_ZN39_INTERNAL_3e6fd5a5_4_k_cu_46338850_29624cuda3std3__45__cpo5beginE - _ZN39_INTERNAL_3e6fd5a5_4_k_cu_46338850_29624cuda3std6ranges3__45__cpo9iter_moveE)
_ZN39_INTERNAL_3e6fd5a5_4_k_cu_46338850_29624cuda3std6ranges3__45__cpo9iter_moveE:
	.zero		1
	.type		_ZN39_INTERNAL_3e6fd5a5_4_k_cu_46338850_29624cuda3std3__45__cpo5beginE,@object
	.size		_ZN39_INTERNAL_3e6fd5a5_4_k_cu_46338850_29624cuda3std3__45__cpo5beginE,(_ZN39_INTERNAL_3e6fd5a5_4_k_cu_46338850_29624cuda3std3__441_GLOBAL__N__3e6fd5a5_4_k_cu_46338850_29626ignoreE - _ZN39_INTERNAL_3e6fd5a5_4_k_cu_46338850_29624cuda3std3__45__cpo5beginE)
_ZN39_INTERNAL_3e6fd5a5_4_k_cu_46338850_29624cuda3std3__45__cpo5beginE:
	.zero		1
	.type		_ZN39_INTERNAL_3e6fd5a5_4_k_cu_46338850_29624cuda3std3__441_GLOBAL__N__3e6fd5a5_4_k_cu_46338850_29626ignoreE,@object
	.size		_ZN39_INTERNAL_3e6fd5a5_4_k_cu_46338850_29624cuda3std3__441_GLOBAL__N__3e6fd5a5_4_k_cu_46338850_29626ignoreE,(_ZN39_INTERNAL_3e6fd5a5_4_k_cu_46338850_29624cute7productE - _ZN39_INTERNAL_3e6fd5a5_4_k_cu_46338850_29624cuda3std3__441_GLOBAL__N__3e6fd5a5_4_k_cu_46338850_29626ignoreE)
_ZN39_INTERNAL_3e6fd5a5_4_k_cu_46338850_29624cuda3std3__441_GLOBAL__N__3e6fd5a5_4_k_cu_46338850_29626ignoreE:
	.zero		1
	.type		_ZN39_INTERNAL_3e6fd5a5_4_k_cu_46338850_29624cute7productE,@object
	.size		_ZN39_INTERNAL_3e6fd5a5_4_k_cu_46338850_29624cute7productE,(_ZN39_INTERNAL_3e6fd5a5_4_k_cu_46338850_29624cuda3std3__45__cpo3endE - _ZN39_INTERNAL_3e6fd5a5_4_k_cu_46338850_29624cute7productE)
_ZN39_INTERNAL_3e6fd5a5_4_k_cu_46338850_29624cute7productE:
	.zero		1
	.type		_ZN39_INTERNAL_3e6fd5a5_4_k_cu_46338850_29624cuda3std3__45__cpo3endE,@object
	.size		_ZN39_INTERNAL_3e6fd5a5_4_k_cu_46338850_29624cuda3std3__45__cpo3endE,(_ZN39_INTERNAL_3e6fd5a5_4_k_cu_46338850_29624cuda3std3__419piecewise_constructE - _ZN39_INTERNAL_3e6fd5a5_4_k_cu_46338850_29624cuda3std3__45__cpo3endE)
_ZN39_INTERNAL_3e6fd5a5_4_k_cu_46338850_29624cuda3std3__45__cpo3endE:
	.zero		1
	.type		_ZN39_INTERNAL_3e6fd5a5_4_k_cu_46338850_29624cuda3std3__419piecewise_constructE,@object
	.size		_ZN39_INTERNAL_3e6fd5a5_4_k_cu_46338850_29624cuda3std3__419piecewise_constructE,(_ZN39_INTERNAL_3e6fd5a5_4_k_cu_46338850_29624cuda3std3__45__cpo4cendE - _ZN39_INTERNAL_3e6fd5a5_4_k_cu_46338850_29624cuda3std3__419piecewise_constructE)
_ZN39_INTERNAL_3e6fd5a5_4_k_cu_46338850_29624cuda3std3__419piecewise_constructE:
	.zero		1
	.type		_ZN39_INTERNAL_3e6fd5a5_4_k_cu_46338850_29624cuda3std3__45__cpo4cendE,@object
	.size		_ZN39_INTERNAL_3e6fd5a5_4_k_cu_46338850_29624cuda3std3__45__cpo4cendE,(_ZN39_INTERNAL_3e6fd5a5_4_k_cu_46338850_29624cuda3std6ranges3__45__cpo4swapE - _ZN39_INTERNAL_3e6fd5a5_4_k_cu_46338850_29624cuda3std3__45__cpo4cendE)
_ZN39_INTERNAL_3e6fd5a5_4_k_cu_46338850_29624cuda3std3__45__cpo4cendE:
	.zero		1
	.type		_ZN39_INTERNAL_3e6fd5a5_4_k_cu_46338850_29624cuda3std6ranges3__45__cpo4swapE,@object
	.size		_ZN39_INTERNAL_3e6fd5a5_4_k_cu_46338850_29624cuda3std6ranges3__45__cpo4swapE,(.L_10 - _ZN39_INTERNAL_3e6fd5a5_4_k_cu_46338850_29624cuda3std6ranges3__45__cpo4swapE)
_ZN39_INTERNAL_3e6fd5a5_4_k_cu_46338850_29624cuda3std6ranges3__45__cpo4swapE:
	.zero		1
.L_10:


//--------------------- .nv.constant0._ZN7cutlass13device_kernelINS_4gemm6kernel13GemmUniversalIN4cute5tupleIJiiiiEEENS1_10collective13CollectiveMmaINS1_41MainloopSm100TmaUmmaWarpSpecializedSparseILi7ELi2ELi2ENS5_IJNS4_1CILi2EEENSA_ILi1EEESC_EEEEENS5_IJNSA_ILi256EEENSA_ILi64EEENSA_ILi128EEEEEENS_6half_tENS5_IJNS4_6LayoutINS5_IJiNS5_IJSB_iEEEiEEENS5_IJlNS5_IJSC_SB_EEElEEEEENSK_INS5_IJNS5_IJNS5_IJNSA_ILi8EEESB_SQ_EEEiEEENS5_IJNS5_IJNSA_ILi16EEESB_NSA_ILi4EEEEEEiEEEiEEENS5_IJNS5_IJNS5_IJSH_ST_NSA_ILi2048EEEEEENSA_ILi16384EEEEEENS5_IJNS5_IJSC_NSA_ILi1024EEENSA_ILi32EEEEEElEEElEEEEEEEESJ_NS5_IJlSC_lEEENS4_8TiledMMAINS4_8MMA_AtomIJNS4_33SM100_MMA_F16BF16_2x1SM_SS_SPARSEISJ_SJ_fLi256ELi64ELNS4_4UMMA5MajorE0ELS1E_0ELNS1D_7ScaleInE0ELS1F_0EEEEEENSK_INS5_IJSC_SC_SC_EEENS5_IJNSA_ILi0EEES1J_S1J_EEEEENS5_IJNS4_10UnderscoreES1M_S1M_EEEEENS4_18SM100_TMA_2SM_LOADENS4_14ComposedLayoutINS4_7SwizzleILi3ELi4ELi3EEENS4_25smem_sparse_ptr_flag_bitsILi2ELi16EEENSK_INS5_IJNS5_IJSC_SQ_EEENS5_IJSB_SG_EEEEEENS5_IJNS5_IJS1J_SH_EEESN_EEEEEEEvNS4_8identityES1P_NS1Q_IS1S_NS4_18smem_ptr_flag_bitsILi16EEENSK_INS5_IJSQ_SG_EEENS5_IJSG_SC_EEEEEEEvS22_EENS_8epilogue10collective18CollectiveEpilogueINS2A_23Sm100TmaWarpSpecializedILi4ELi2ELi16ELb1ELb0EEEJNS5_IJSH_SG_SH_EEENS5_IJNSK_ISH_SC_EENSK_IST_SC_EEEEEfNS5_IJSC_llEEEfS2J_NS2A_6fusion15FusionCallbacksIS2E_NS2K_17LinearCombinationIffffLNS_15FloatRoundStyleE2EEES2F_S2I_JEEENS4_5SM1004TMEM4LOAD26SM100_TMEM_LOAD_32dp32b16xENS4_13SM90_TMA_LOADENS1Q_INS1R_ILi2ELi5ELi2EEENS23_ILi32EEENSK_INS5_IJS13_SU_EEENS5_IJSC_S13_EEEEEEENS4_39AutoVectorizingCopyWithAssumedAlignmentILi128EEENS4_14SM90_TMA_STOREES30_S32_S32_EEEvvEEEEvNT_6ParamsE --------------------------
	.section	.nv.constant0._ZN7cutlass13device_kernelINS_4gemm6kernel13GemmUniversalIN4cute5tupleIJiiiiEEENS1_10collective13CollectiveMmaINS1_41MainloopSm100TmaUmmaWarpSpecializedSparseILi7ELi2ELi2ENS5_IJNS4_1CILi2EEENSA_ILi1EEESC_EEEEENS5_IJNSA_ILi256EEENSA_ILi64EEENSA_ILi128EEEEEENS_6half_tENS5_IJNS4_6LayoutINS5_IJiNS5_IJSB_iEEEiEEENS5_IJlNS5_IJSC_SB_EEElEEEEENSK_INS5_IJNS5_IJNS5_IJNSA_ILi8EEESB_SQ_EEEiEEENS5_IJNS5_IJNSA_ILi16EEESB_NSA_ILi4EEEEEEiEEEiEEENS5_IJNS5_IJNS5_IJSH_ST_NSA_ILi2048EEEEEENSA_ILi16384EEEEEENS5_IJNS5_IJSC_NSA_ILi1024EEENSA_ILi32EEEEEElEEElEEEEEEEESJ_NS5_IJlSC_lEEENS4_8TiledMMAINS4_8MMA_AtomIJNS4_33SM100_MMA_F16BF16_2x1SM_SS_SPARSEISJ_SJ_fLi256ELi64ELNS4_4UMMA5MajorE0ELS1E_0ELNS1D_7ScaleInE0ELS1F_0EEEEEENSK_INS5_IJSC_SC_SC_EEENS5_IJNSA_ILi0EEES1J_S1J_EEEEENS5_IJNS4_10UnderscoreES1M_S1M_EEEEENS4_18SM100_TMA_2SM_LOADENS4_14ComposedLayoutINS4_7SwizzleILi3ELi4ELi3EEENS4_25smem_sparse_ptr_flag_bitsILi2ELi16EEENSK_INS5_IJNS5_IJSC_SQ_EEENS5_IJSB_SG_EEEEEENS5_IJNS5_IJS1J_SH_EEESN_EEEEEEEvNS4_8identityES1P_NS1Q_IS1S_NS4_18smem_ptr_flag_bitsILi16EEENSK_INS5_IJSQ_SG_EEENS5_IJSG_SC_EEEEEEEvS22_EENS_8epilogue10collective18CollectiveEpilogueINS2A_23Sm100TmaWarpSpecializedILi4ELi2ELi16ELb1ELb0EEEJNS5_IJSH_SG_SH_EEENS5_IJNSK_ISH_SC_EENSK_IST_SC_EEEEEfNS5_IJSC_llEEEfS2J_NS2A_6fusion15FusionCallbacksIS2E_NS2K_17LinearCombinationIffffLNS_15FloatRoundStyleE2EEES2F_S2I_JEEENS4_5SM1004TMEM4LOAD26SM100_TMEM_LOAD_32dp32b16xENS4_13SM90_TMA_LOADENS1Q_INS1R_ILi2ELi5ELi2EEENS23_ILi32EEENSK_INS5_IJS13_SU_EEENS5_IJSC_S13_EEEEEEENS4_39AutoVectorizingCopyWithAssumedAlignmentILi128EEENS4_14SM90_TMA_STOREES30_S32_S32_EEEvvEEEEvNT_6ParamsE,"a",@progbits
	.sectionflags	@""
	.align	4
.nv.constant0._ZN7cutlass13device_kernelINS_4gemm6kernel13GemmUniversalIN4cute5tupleIJiiiiEEENS1_10collective13CollectiveMmaINS1_41MainloopSm100TmaUmmaWarpSpecializedSparseILi7ELi2ELi2ENS5_IJNS4_1CILi2EEENSA_ILi1EEESC_EEEEENS5_IJNSA_ILi256EEENSA_ILi64EEENSA_ILi128EEEEEENS_6half_tENS5_IJNS4_6LayoutINS5_IJiNS5_IJSB_iEEEiEEENS5_IJlNS5_IJSC_SB_EEElEEEEENSK_INS5_IJNS5_IJNS5_IJNSA_ILi8EEESB_SQ_EEEiEEENS5_IJNS5_IJNSA_ILi16EEESB_NSA_ILi4EEEEEEiEEEiEEENS5_IJNS5_IJNS5_IJSH_ST_NSA_ILi2048EEEEEENSA_ILi16384EEEEEENS5_IJNS5_IJSC_NSA_ILi1024EEENSA_ILi32EEEEEElEEElEEEEEEEESJ_NS5_IJlSC_lEEENS4_8TiledMMAINS4_8MMA_AtomIJNS4_33SM100_MMA_F16BF16_2x1SM_SS_SPARSEISJ_SJ_fLi256ELi64ELNS4_4UMMA5MajorE0ELS1E_0ELNS1D_7ScaleInE0ELS1F_0EEEEEENSK_INS5_IJSC_SC_SC_EEENS5_IJNSA_ILi0EEES1J_S1J_EEEEENS5_IJNS4_10UnderscoreES1M_S1M_EEEEENS4_18SM100_TMA_2SM_LOADENS4_14ComposedLayoutINS4_7SwizzleILi3ELi4ELi3EEENS4_25smem_sparse_ptr_flag_bitsILi2ELi16EEENSK_INS5_IJNS5_IJSC_SQ_EEENS5_IJSB_SG_EEEEEENS5_IJNS5_IJS1J_SH_EEESN_EEEEEEEvNS4_8identityES1P_NS1Q_IS1S_NS4_18smem_ptr_flag_bitsILi16EEENSK_INS5_IJSQ_SG_EEENS5_IJSG_SC_EEEEEEEvS22_EENS_8epilogue10collective18CollectiveEpilogueINS2A_23Sm100TmaWarpSpecializedILi4ELi2ELi16ELb1ELb0EEEJNS5_IJSH_SG_SH_EEENS5_IJNSK_ISH_SC_EENSK_IST_SC_EEEEEfNS5_IJSC_llEEEfS2J_NS2A_6fusion15FusionCallbacksIS2E_NS2K_17LinearCombinationIffffLNS_15FloatRoundStyleE2EEES2F_S2I_JEEENS4_5SM1004TMEM4LOAD26SM100_TMEM_LOAD_32dp32b16xENS4_13SM90_TMA_LOADENS1Q_INS1R_ILi2ELi5ELi2EEENS23_ILi32EEENSK_INS5_IJS13_SU_EEENS5_IJSC_S13_EEEEEEENS4_39AutoVectorizingCopyWithAssumedAlignmentILi128EEENS4_14SM90_TMA_STOREES30_S32_S32_EEEvvEEEEvNT_6ParamsE:
	.zero		3456


//--------------------- SYMBOLS --------------------------

	.type		.nv.reservedSmem.offset0,@object
	.size		.nv.reservedSmem.offset0,0x4
	.type		.nv.reservedSmem.cap,@object
	.size		.nv.reservedSmem.cap,0x4
	.type		__assertfail,@function
